//
// Generated by NVIDIA NVVM Compiler
//
// Compiler Build ID: CL-36424714
// Cuda compilation tools, release 13.0, V13.0.88
// Based on NVVM 20.0.0
//

.version 9.0
.target sm_100
.address_size 64

	// .globl	_Z14matrixMulBasicPfS_S_i

.visible .entry _Z14matrixMulBasicPfS_S_i(
	.param .u64 .ptr .align 1 _Z14matrixMulBasicPfS_S_i_param_0,
	.param .u64 .ptr .align 1 _Z14matrixMulBasicPfS_S_i_param_1,
	.param .u64 .ptr .align 1 _Z14matrixMulBasicPfS_S_i_param_2,
	.param .u32 _Z14matrixMulBasicPfS_S_i_param_3
)
{
	.reg .pred 	%p<10>;
	.reg .b32 	%r<40>;
	.reg .b32 	%f<67>;
	.reg .b64 	%rd<67>;

	ld.param.u64 	%rd14, [_Z14matrixMulBasicPfS_S_i_param_0];
	ld.param.u64 	%rd15, [_Z14matrixMulBasicPfS_S_i_param_1];
	ld.param.u32 	%r18, [_Z14matrixMulBasicPfS_S_i_param_3];
	cvta.to.global.u64 	%rd1, %rd15;
	cvta.to.global.u64 	%rd2, %rd14;
	mov.u32 	%r19, %ctaid.y;
	mov.u32 	%r20, %ntid.y;
	mov.u32 	%r21, %tid.y;
	mad.lo.s32 	%r1, %r19, %r20, %r21;
	mov.u32 	%r22, %ctaid.x;
	mov.u32 	%r23, %ntid.x;
	mov.u32 	%r24, %tid.x;
	mad.lo.s32 	%r2, %r22, %r23, %r24;
	max.s32 	%r25, %r1, %r2;
	setp.ge.s32 	%p1, %r25, %r18;
	@%p1 bra 	$L__BB0_13;
	mul.lo.s32 	%r3, %r18, %r1;
	and.b32  	%r4, %r18, 7;
	setp.lt.u32 	%p2, %r18, 8;
	mov.f32 	%f66, 0f00000000;
	mov.b32 	%r38, 0;
	@%p2 bra 	$L__BB0_4;
	and.b32  	%r38, %r18, 2147483640;
	neg.s32 	%r36, %r38;
	mul.wide.s32 	%rd16, %r18, 4;
	add.s64 	%rd3, %rd1, %rd16;
	shl.b32 	%r7, %r18, 3;
	mul.wide.s32 	%rd17, %r18, 8;
	add.s64 	%rd4, %rd1, %rd17;
	mul.wide.s32 	%rd18, %r18, 12;
	add.s64 	%rd5, %rd1, %rd18;
	mul.wide.s32 	%rd19, %r18, 16;
	add.s64 	%rd6, %rd1, %rd19;
	mul.wide.s32 	%rd20, %r18, 20;
	add.s64 	%rd7, %rd1, %rd20;
	mul.wide.s32 	%rd21, %r18, 24;
	add.s64 	%rd8, %rd1, %rd21;
	mul.wide.s32 	%rd22, %r18, 28;
	add.s64 	%rd9, %rd1, %rd22;
	mul.wide.u32 	%rd23, %r3, 4;
	add.s64 	%rd24, %rd23, %rd2;
	add.s64 	%rd66, %rd24, 16;
	mov.f32 	%f66, 0f00000000;
	mov.u32 	%r35, %r2;
$L__BB0_3:
	.pragma "nounroll";
	mul.wide.s32 	%rd25, %r35, 4;
	add.s64 	%rd26, %rd3, %rd25;
	add.s64 	%rd27, %rd4, %rd25;
	add.s64 	%rd28, %rd5, %rd25;
	add.s64 	%rd29, %rd6, %rd25;
	add.s64 	%rd30, %rd7, %rd25;
	add.s64 	%rd31, %rd8, %rd25;
	add.s64 	%rd32, %rd9, %rd25;
	add.s64 	%rd33, %rd1, %rd25;
	ld.global.f32 	%f16, [%rd66+-16];
	ld.global.f32 	%f17, [%rd33];
	fma.rn.f32 	%f18, %f16, %f17, %f66;
	ld.global.f32 	%f19, [%rd66+-12];
	ld.global.f32 	%f20, [%rd26];
	fma.rn.f32 	%f21, %f19, %f20, %f18;
	ld.global.f32 	%f22, [%rd66+-8];
	ld.global.f32 	%f23, [%rd27];
	fma.rn.f32 	%f24, %f22, %f23, %f21;
	ld.global.f32 	%f25, [%rd66+-4];
	ld.global.f32 	%f26, [%rd28];
	fma.rn.f32 	%f27, %f25, %f26, %f24;
	ld.global.f32 	%f28, [%rd66];
	ld.global.f32 	%f29, [%rd29];
	fma.rn.f32 	%f30, %f28, %f29, %f27;
	ld.global.f32 	%f31, [%rd66+4];
	ld.global.f32 	%f32, [%rd30];
	fma.rn.f32 	%f33, %f31, %f32, %f30;
	ld.global.f32 	%f34, [%rd66+8];
	ld.global.f32 	%f35, [%rd31];
	fma.rn.f32 	%f36, %f34, %f35, %f33;
	ld.global.f32 	%f37, [%rd66+12];
	ld.global.f32 	%f38, [%rd32];
	fma.rn.f32 	%f66, %f37, %f38, %f36;
	add.s32 	%r36, %r36, 8;
	add.s32 	%r35, %r35, %r7;
	add.s64 	%rd66, %rd66, 32;
	setp.ne.s32 	%p3, %r36, 0;
	@%p3 bra 	$L__BB0_3;
$L__BB0_4:
	setp.eq.s32 	%p4, %r4, 0;
	@%p4 bra 	$L__BB0_12;
	and.b32  	%r13, %r18, 3;
	setp.lt.u32 	%p5, %r4, 4;
	@%p5 bra 	$L__BB0_7;
	add.s32 	%r27, %r38, %r3;
	mul.wide.u32 	%rd34, %r27, 4;
	add.s64 	%rd35, %rd2, %rd34;
	ld.global.f32 	%f40, [%rd35];
	mad.lo.s32 	%r28, %r38, %r18, %r2;
	mul.wide.s32 	%rd36, %r28, 4;
	add.s64 	%rd37, %rd1, %rd36;
	ld.global.f32 	%f41, [%rd37];
	fma.rn.f32 	%f42, %f40, %f41, %f66;
	cvt.u64.u32 	%rd38, %r3;
	cvt.u64.u32 	%rd39, %r38;
	add.s64 	%rd40, %rd39, %rd38;
	shl.b64 	%rd41, %rd40, 2;
	add.s64 	%rd42, %rd2, %rd41;
	ld.global.f32 	%f43, [%rd42+4];
	mul.wide.s32 	%rd43, %r18, 4;
	add.s64 	%rd44, %rd37, %rd43;
	ld.global.f32 	%f44, [%rd44];
	fma.rn.f32 	%f45, %f43, %f44, %f42;
	ld.global.f32 	%f46, [%rd42+8];
	add.s64 	%rd45, %rd44, %rd43;
	ld.global.f32 	%f47, [%rd45];
	fma.rn.f32 	%f48, %f46, %f47, %f45;
	ld.global.f32 	%f49, [%rd42+12];
	add.s64 	%rd46, %rd45, %rd43;
	ld.global.f32 	%f50, [%rd46];
	fma.rn.f32 	%f66, %f49, %f50, %f48;
	add.s32 	%r38, %r38, 4;
$L__BB0_7:
	setp.eq.s32 	%p6, %r13, 0;
	@%p6 bra 	$L__BB0_12;
	setp.eq.s32 	%p7, %r13, 1;
	@%p7 bra 	$L__BB0_10;
	add.s32 	%r29, %r38, %r3;
	mul.wide.u32 	%rd47, %r29, 4;
	add.s64 	%rd48, %rd2, %rd47;
	ld.global.f32 	%f52, [%rd48];
	mad.lo.s32 	%r30, %r38, %r18, %r2;
	mul.wide.s32 	%rd49, %r30, 4;
	add.s64 	%rd50, %rd1, %rd49;
	ld.global.f32 	%f53, [%rd50];
	fma.rn.f32 	%f54, %f52, %f53, %f66;
	cvt.u64.u32 	%rd51, %r3;
	cvt.u64.u32 	%rd52, %r38;
	add.s64 	%rd53, %rd52, %rd51;
	shl.b64 	%rd54, %rd53, 2;
	add.s64 	%rd55, %rd2, %rd54;
	ld.global.f32 	%f55, [%rd55+4];
	mul.wide.s32 	%rd56, %r18, 4;
	add.s64 	%rd57, %rd50, %rd56;
	ld.global.f32 	%f56, [%rd57];
	fma.rn.f32 	%f66, %f55, %f56, %f54;
	add.s32 	%r38, %r38, 2;
$L__BB0_10:
	and.b32  	%r31, %r18, 1;
	setp.eq.b32 	%p8, %r31, 1;
	not.pred 	%p9, %p8;
	@%p9 bra 	$L__BB0_12;
	add.s32 	%r32, %r38, %r3;
	mul.wide.u32 	%rd58, %r32, 4;
	add.s64 	%rd59, %rd2, %rd58;
	ld.global.f32 	%f57, [%rd59];
	mad.lo.s32 	%r33, %r38, %r18, %r2;
	mul.wide.s32 	%rd60, %r33, 4;
	add.s64 	%rd61, %rd1, %rd60;
	ld.global.f32 	%f58, [%rd61];
	fma.rn.f32 	%f66, %f57, %f58, %f66;
$L__BB0_12:
	ld.param.u64 	%rd65, [_Z14matrixMulBasicPfS_S_i_param_2];
	add.s32 	%r34, %r3, %r2;
	cvta.to.global.u64 	%rd62, %rd65;
	mul.wide.s32 	%rd63, %r34, 4;
	add.s64 	%rd64, %rd62, %rd63;
	st.global.f32 	[%rd64], %f66;
$L__BB0_13:
	ret;

}
	// .globl	_Z18matrixMulUnrolled2PfS_S_i
.visible .entry _Z18matrixMulUnrolled2PfS_S_i(
	.param .u64 .ptr .align 1 _Z18matrixMulUnrolled2PfS_S_i_param_0,
	.param .u64 .ptr .align 1 _Z18matrixMulUnrolled2PfS_S_i_param_1,
	.param .u64 .ptr .align 1 _Z18matrixMulUnrolled2PfS_S_i_param_2,
	.param .u32 _Z18matrixMulUnrolled2PfS_S_i_param_3
)
{
	.reg .pred 	%p<24>;
	.reg .b32 	%r<103>;
	.reg .b32 	%f<125>;
	.reg .b64 	%rd<57>;

	ld.param.u64 	%rd10, [_Z18matrixMulUnrolled2PfS_S_i_param_0];
	ld.param.u64 	%rd11, [_Z18matrixMulUnrolled2PfS_S_i_param_1];
	ld.param.u64 	%rd9, [_Z18matrixMulUnrolled2PfS_S_i_param_2];
	ld.param.u32 	%r48, [_Z18matrixMulUnrolled2PfS_S_i_param_3];
	cvta.to.global.u64 	%rd1, %rd11;
	cvta.to.global.u64 	%rd2, %rd10;
	mov.u32 	%r49, %ctaid.y;
	mov.u32 	%r50, %ntid.y;
	mov.u32 	%r51, %tid.y;
	mad.lo.s32 	%r1, %r49, %r50, %r51;
	mov.u32 	%r52, %ctaid.x;
	mov.u32 	%r53, %ntid.x;
	mov.u32 	%r54, %tid.x;
	mad.lo.s32 	%r2, %r52, %r53, %r54;
	max.s32 	%r55, %r1, %r2;
	setp.ge.s32 	%p1, %r55, %r48;
	@%p1 bra 	$L__BB1_43;
	mul.lo.s32 	%r3, %r48, %r1;
	add.s32 	%r4, %r48, -1;
	shr.u32 	%r57, %r4, 1;
	add.s32 	%r5, %r57, 1;
	and.b32  	%r6, %r5, 7;
	setp.lt.u32 	%p2, %r4, 14;
	mov.f32 	%f124, 0f00000000;
	mov.b32 	%r101, 0;
	@%p2 bra 	$L__BB1_21;
	shl.b32 	%r59, %r48, 3;
	add.s32 	%r98, %r2, %r59;
	shl.b32 	%r8, %r48, 4;
	mad.lo.s32 	%r97, %r48, 10, %r2;
	mad.lo.s32 	%r96, %r48, 12, %r2;
	mad.lo.s32 	%r95, %r48, 14, %r2;
	shl.b32 	%r60, %r48, 2;
	add.s32 	%r94, %r2, %r60;
	mad.lo.s32 	%r93, %r48, 6, %r2;
	shl.b32 	%r61, %r48, 1;
	add.s32 	%r92, %r2, %r61;
	and.b32  	%r62, %r5, 2147483640;
	neg.s32 	%r89, %r62;
	mov.f32 	%f124, 0f00000000;
	mov.b32 	%r99, 7;
	mov.u32 	%r90, %r3;
	mov.u32 	%r91, %r2;
$L__BB1_3:
	.pragma "nounroll";
	mul.wide.u32 	%rd12, %r90, 4;
	add.s64 	%rd3, %rd2, %rd12;
	ld.global.f32 	%f71, [%rd3];
	mul.wide.s32 	%rd13, %r91, 4;
	add.s64 	%rd14, %rd1, %rd13;
	ld.global.f32 	%f2, [%rd14];
	fma.rn.f32 	%f104, %f71, %f2, %f124;
	add.s32 	%r63, %r99, -6;
	setp.ge.s32 	%p3, %r63, %r48;
	@%p3 bra 	$L__BB1_5;
	ld.global.f32 	%f72, [%rd3+4];
	fma.rn.f32 	%f104, %f72, %f2, %f104;
$L__BB1_5:
	ld.global.f32 	%f73, [%rd3+8];
	mul.wide.s32 	%rd15, %r92, 4;
	add.s64 	%rd16, %rd1, %rd15;
	ld.global.f32 	%f6, [%rd16];
	fma.rn.f32 	%f105, %f73, %f6, %f104;
	add.s32 	%r64, %r99, -4;
	setp.ge.s32 	%p4, %r64, %r48;
	@%p4 bra 	$L__BB1_7;
	ld.global.f32 	%f74, [%rd3+12];
	fma.rn.f32 	%f105, %f74, %f6, %f105;
$L__BB1_7:
	ld.global.f32 	%f75, [%rd3+16];
	mul.wide.s32 	%rd17, %r94, 4;
	add.s64 	%rd18, %rd1, %rd17;
	ld.global.f32 	%f10, [%rd18];
	fma.rn.f32 	%f106, %f75, %f10, %f105;
	add.s32 	%r65, %r99, -2;
	setp.ge.s32 	%p5, %r65, %r48;
	@%p5 bra 	$L__BB1_9;
	ld.global.f32 	%f76, [%rd3+20];
	fma.rn.f32 	%f106, %f76, %f10, %f106;
$L__BB1_9:
	ld.global.f32 	%f77, [%rd3+24];
	mul.wide.s32 	%rd19, %r93, 4;
	add.s64 	%rd20, %rd1, %rd19;
	ld.global.f32 	%f14, [%rd20];
	fma.rn.f32 	%f107, %f77, %f14, %f106;
	setp.ge.s32 	%p6, %r99, %r48;
	@%p6 bra 	$L__BB1_11;
	ld.global.f32 	%f78, [%rd3+28];
	fma.rn.f32 	%f107, %f78, %f14, %f107;
$L__BB1_11:
	ld.global.f32 	%f79, [%rd3+32];
	mul.wide.s32 	%rd21, %r98, 4;
	add.s64 	%rd22, %rd1, %rd21;
	ld.global.f32 	%f18, [%rd22];
	fma.rn.f32 	%f108, %f79, %f18, %f107;
	add.s32 	%r66, %r99, 2;
	setp.ge.s32 	%p7, %r66, %r48;
	@%p7 bra 	$L__BB1_13;
	ld.global.f32 	%f80, [%rd3+36];
	fma.rn.f32 	%f108, %f80, %f18, %f108;
$L__BB1_13:
	ld.global.f32 	%f81, [%rd3+40];
	mul.wide.s32 	%rd23, %r97, 4;
	add.s64 	%rd24, %rd1, %rd23;
	ld.global.f32 	%f22, [%rd24];
	fma.rn.f32 	%f109, %f81, %f22, %f108;
	add.s32 	%r67, %r99, 4;
	setp.ge.s32 	%p8, %r67, %r48;
	@%p8 bra 	$L__BB1_15;
	ld.global.f32 	%f82, [%rd3+44];
	fma.rn.f32 	%f109, %f82, %f22, %f109;
$L__BB1_15:
	ld.global.f32 	%f83, [%rd3+48];
	mul.wide.s32 	%rd25, %r96, 4;
	add.s64 	%rd26, %rd1, %rd25;
	ld.global.f32 	%f26, [%rd26];
	fma.rn.f32 	%f110, %f83, %f26, %f109;
	add.s32 	%r68, %r99, 6;
	setp.ge.s32 	%p9, %r68, %r48;
	@%p9 bra 	$L__BB1_17;
	ld.global.f32 	%f84, [%rd3+52];
	fma.rn.f32 	%f110, %f84, %f26, %f110;
$L__BB1_17:
	ld.global.f32 	%f85, [%rd3+56];
	mul.wide.s32 	%rd27, %r95, 4;
	add.s64 	%rd28, %rd1, %rd27;
	ld.global.f32 	%f30, [%rd28];
	fma.rn.f32 	%f124, %f85, %f30, %f110;
	add.s32 	%r69, %r99, 8;
	setp.ge.s32 	%p10, %r69, %r48;
	@%p10 bra 	$L__BB1_19;
	ld.global.f32 	%f86, [%rd3+60];
	fma.rn.f32 	%f124, %f86, %f30, %f124;
$L__BB1_19:
	add.s32 	%r99, %r99, 16;
	add.s32 	%r98, %r98, %r8;
	add.s32 	%r97, %r97, %r8;
	add.s32 	%r96, %r96, %r8;
	add.s32 	%r95, %r95, %r8;
	add.s32 	%r94, %r94, %r8;
	add.s32 	%r93, %r93, %r8;
	add.s32 	%r92, %r92, %r8;
	add.s32 	%r91, %r91, %r8;
	add.s32 	%r90, %r90, 16;
	add.s32 	%r89, %r89, 8;
	setp.ne.s32 	%p11, %r89, 0;
	@%p11 bra 	$L__BB1_3;
	add.s32 	%r101, %r99, -7;
$L__BB1_21:
	setp.eq.s32 	%p12, %r6, 0;
	@%p12 bra 	$L__BB1_42;
	setp.lt.u32 	%p13, %r6, 4;
	@%p13 bra 	$L__BB1_32;
	add.s32 	%r70, %r101, %r3;
	mul.wide.u32 	%rd29, %r70, 4;
	add.s64 	%rd4, %rd2, %rd29;
	ld.global.f32 	%f88, [%rd4];
	mad.lo.s32 	%r40, %r101, %r48, %r2;
	mul.wide.s32 	%rd30, %r40, 4;
	add.s64 	%rd31, %rd1, %rd30;
	ld.global.f32 	%f36, [%rd31];
	fma.rn.f32 	%f114, %f88, %f36, %f124;
	add.s32 	%r71, %r101, 1;
	setp.ge.s32 	%p14, %r71, %r48;
	@%p14 bra 	$L__BB1_25;
	ld.global.f32 	%f89, [%rd4+4];
	fma.rn.f32 	%f114, %f89, %f36, %f114;
$L__BB1_25:
	cvt.u64.u32 	%rd32, %r3;
	cvt.u64.u32 	%rd33, %r101;
	add.s64 	%rd34, %rd33, %rd32;
	shl.b64 	%rd35, %rd34, 2;
	add.s64 	%rd5, %rd2, %rd35;
	ld.global.f32 	%f90, [%rd5+8];
	shl.b32 	%r41, %r48, 1;
	add.s32 	%r72, %r40, %r41;
	mul.wide.s32 	%rd36, %r72, 4;
	add.s64 	%rd37, %rd1, %rd36;
	ld.global.f32 	%f40, [%rd37];
	fma.rn.f32 	%f115, %f90, %f40, %f114;
	add.s32 	%r73, %r101, 3;
	setp.ge.s32 	%p15, %r73, %r48;
	@%p15 bra 	$L__BB1_27;
	ld.global.f32 	%f91, [%rd5+12];
	fma.rn.f32 	%f115, %f91, %f40, %f115;
$L__BB1_27:
	ld.global.f32 	%f92, [%rd5+16];
	shl.b32 	%r74, %r48, 2;
	add.s32 	%r42, %r40, %r74;
	mul.wide.s32 	%rd38, %r42, 4;
	add.s64 	%rd39, %rd1, %rd38;
	ld.global.f32 	%f44, [%rd39];
	fma.rn.f32 	%f116, %f92, %f44, %f115;
	add.s32 	%r75, %r101, 5;
	setp.ge.s32 	%p16, %r75, %r48;
	@%p16 bra 	$L__BB1_29;
	ld.global.f32 	%f93, [%rd5+20];
	fma.rn.f32 	%f116, %f93, %f44, %f116;
$L__BB1_29:
	ld.global.f32 	%f94, [%rd5+24];
	add.s32 	%r76, %r42, %r41;
	mul.wide.s32 	%rd40, %r76, 4;
	add.s64 	%rd41, %rd1, %rd40;
	ld.global.f32 	%f48, [%rd41];
	fma.rn.f32 	%f124, %f94, %f48, %f116;
	add.s32 	%r77, %r101, 7;
	setp.ge.s32 	%p17, %r77, %r48;
	@%p17 bra 	$L__BB1_31;
	ld.global.f32 	%f95, [%rd5+28];
	fma.rn.f32 	%f124, %f95, %f48, %f124;
$L__BB1_31:
	add.s32 	%r101, %r101, 8;
$L__BB1_32:
	and.b32  	%r78, %r5, 3;
	setp.eq.s32 	%p18, %r78, 0;
	@%p18 bra 	$L__BB1_42;
	setp.eq.s32 	%p19, %r78, 1;
	@%p19 bra 	$L__BB1_39;
	add.s32 	%r79, %r101, %r3;
	mul.wide.u32 	%rd42, %r79, 4;
	add.s64 	%rd6, %rd2, %rd42;
	ld.global.f32 	%f97, [%rd6];
	mad.lo.s32 	%r45, %r101, %r48, %r2;
	mul.wide.s32 	%rd43, %r45, 4;
	add.s64 	%rd44, %rd1, %rd43;
	ld.global.f32 	%f54, [%rd44];
	fma.rn.f32 	%f120, %f97, %f54, %f124;
	add.s32 	%r80, %r101, 1;
	setp.ge.s32 	%p20, %r80, %r48;
	@%p20 bra 	$L__BB1_36;
	ld.global.f32 	%f98, [%rd6+4];
	fma.rn.f32 	%f120, %f98, %f54, %f120;
$L__BB1_36:
	cvt.u64.u32 	%rd45, %r3;
	cvt.u64.u32 	%rd46, %r101;
	add.s64 	%rd47, %rd46, %rd45;
	shl.b64 	%rd48, %rd47, 2;
	add.s64 	%rd7, %rd2, %rd48;
	ld.global.f32 	%f99, [%rd7+8];
	shl.b32 	%r81, %r48, 1;
	add.s32 	%r82, %r45, %r81;
	mul.wide.s32 	%rd49, %r82, 4;
	add.s64 	%rd50, %rd1, %rd49;
	ld.global.f32 	%f58, [%rd50];
	fma.rn.f32 	%f124, %f99, %f58, %f120;
	add.s32 	%r83, %r101, 3;
	setp.ge.s32 	%p21, %r83, %r48;
	@%p21 bra 	$L__BB1_38;
	ld.global.f32 	%f100, [%rd7+12];
	fma.rn.f32 	%f124, %f100, %f58, %f124;
$L__BB1_38:
	add.s32 	%r101, %r101, 4;
$L__BB1_39:
	and.b32  	%r84, %r4, 2;
	setp.ne.s32 	%p22, %r84, 0;
	@%p22 bra 	$L__BB1_42;
	add.s32 	%r85, %r101, %r3;
	mul.wide.u32 	%rd51, %r85, 4;
	add.s64 	%rd8, %rd2, %rd51;
	ld.global.f32 	%f101, [%rd8];
	mad.lo.s32 	%r86, %r101, %r48, %r2;
	mul.wide.s32 	%rd52, %r86, 4;
	add.s64 	%rd53, %rd1, %rd52;
	ld.global.f32 	%f64, [%rd53];
	fma.rn.f32 	%f124, %f101, %f64, %f124;
	add.s32 	%r87, %r101, 1;
	setp.ge.s32 	%p23, %r87, %r48;
	@%p23 bra 	$L__BB1_42;
	ld.global.f32 	%f102, [%rd8+4];
	fma.rn.f32 	%f124, %f102, %f64, %f124;
$L__BB1_42:
	add.s32 	%r88, %r3, %r2;
	cvta.to.global.u64 	%rd54, %rd9;
	mul.wide.s32 	%rd55, %r88, 4;
	add.s64 	%rd56, %rd54, %rd55;
	st.global.f32 	[%rd56], %f124;
$L__BB1_43:
	ret;

}
	// .globl	_Z18matrixMulUnrolled4PfS_S_i
.visible .entry _Z18matrixMulUnrolled4PfS_S_i(
	.param .u64 .ptr .align 1 _Z18matrixMulUnrolled4PfS_S_i_param_0,
	.param .u64 .ptr .align 1 _Z18matrixMulUnrolled4PfS_S_i_param_1,
	.param .u64 .ptr .align 1 _Z18matrixMulUnrolled4PfS_S_i_param_2,
	.param .u32 _Z18matrixMulUnrolled4PfS_S_i_param_3
)
{
	.reg .pred 	%p<28>;
	.reg .b32 	%r<81>;
	.reg .b32 	%f<120>;
	.reg .b64 	%rd<34>;

	ld.param.u64 	%rd8, [_Z18matrixMulUnrolled4PfS_S_i_param_0];
	ld.param.u64 	%rd9, [_Z18matrixMulUnrolled4PfS_S_i_param_1];
	ld.param.u64 	%rd7, [_Z18matrixMulUnrolled4PfS_S_i_param_2];
	ld.param.u32 	%r30, [_Z18matrixMulUnrolled4PfS_S_i_param_3];
	cvta.to.global.u64 	%rd1, %rd9;
	cvta.to.global.u64 	%rd2, %rd8;
	mov.u32 	%r31, %ctaid.y;
	mov.u32 	%r32, %ntid.y;
	mov.u32 	%r33, %tid.y;
	mad.lo.s32 	%r1, %r31, %r32, %r33;
	mov.u32 	%r34, %ctaid.x;
	mov.u32 	%r35, %ntid.x;
	mov.u32 	%r36, %tid.x;
	mad.lo.s32 	%r2, %r34, %r35, %r36;
	max.s32 	%r37, %r1, %r2;
	setp.ge.s32 	%p1, %r37, %r30;
	@%p1 bra 	$L__BB2_52;
	mul.lo.s32 	%r3, %r30, %r1;
	add.s32 	%r4, %r30, -1;
	shr.u32 	%r39, %r4, 2;
	add.s32 	%r5, %r39, 1;
	setp.lt.u32 	%p2, %r4, 12;
	mov.f32 	%f119, 0f00000000;
	mov.b32 	%r80, 0;
	@%p2 bra 	$L__BB2_29;
	shl.b32 	%r41, %r30, 3;
	add.s32 	%r77, %r2, %r41;
	shl.b32 	%r7, %r30, 4;
	mad.lo.s32 	%r76, %r30, 12, %r2;
	shl.b32 	%r42, %r30, 2;
	add.s32 	%r75, %r2, %r42;
	and.b32  	%r43, %r5, 2147483644;
	neg.s32 	%r72, %r43;
	mov.f32 	%f119, 0f00000000;
	mov.b32 	%r78, 7;
	mov.u32 	%r73, %r3;
	mov.u32 	%r74, %r2;
$L__BB2_3:
	.pragma "nounroll";
	mul.wide.u32 	%rd10, %r73, 4;
	add.s64 	%rd3, %rd2, %rd10;
	ld.global.f32 	%f65, [%rd3];
	mul.wide.s32 	%rd11, %r74, 4;
	add.s64 	%rd12, %rd1, %rd11;
	ld.global.f32 	%f2, [%rd12];
	fma.rn.f32 	%f96, %f65, %f2, %f119;
	add.s32 	%r44, %r78, -6;
	setp.ge.s32 	%p3, %r44, %r30;
	@%p3 bra 	$L__BB2_5;
	ld.global.f32 	%f66, [%rd3+4];
	fma.rn.f32 	%f96, %f66, %f2, %f96;
$L__BB2_5:
	add.s32 	%r45, %r78, -5;
	setp.ge.s32 	%p4, %r45, %r30;
	@%p4 bra 	$L__BB2_7;
	ld.global.f32 	%f67, [%rd3+8];
	fma.rn.f32 	%f96, %f67, %f2, %f96;
$L__BB2_7:
	add.s32 	%r46, %r78, -4;
	setp.ge.s32 	%p5, %r46, %r30;
	@%p5 bra 	$L__BB2_9;
	ld.global.f32 	%f68, [%rd3+12];
	fma.rn.f32 	%f96, %f68, %f2, %f96;
$L__BB2_9:
	ld.global.f32 	%f69, [%rd3+16];
	mul.wide.s32 	%rd13, %r75, 4;
	add.s64 	%rd14, %rd1, %rd13;
	ld.global.f32 	%f10, [%rd14];
	fma.rn.f32 	%f99, %f69, %f10, %f96;
	add.s32 	%r47, %r78, -2;
	setp.ge.s32 	%p6, %r47, %r30;
	@%p6 bra 	$L__BB2_11;
	ld.global.f32 	%f70, [%rd3+20];
	fma.rn.f32 	%f99, %f70, %f10, %f99;
$L__BB2_11:
	add.s32 	%r48, %r78, -1;
	setp.ge.s32 	%p7, %r48, %r30;
	@%p7 bra 	$L__BB2_13;
	ld.global.f32 	%f71, [%rd3+24];
	fma.rn.f32 	%f99, %f71, %f10, %f99;
$L__BB2_13:
	setp.ge.s32 	%p8, %r78, %r30;
	@%p8 bra 	$L__BB2_15;
	ld.global.f32 	%f72, [%rd3+28];
	fma.rn.f32 	%f99, %f72, %f10, %f99;
$L__BB2_15:
	ld.global.f32 	%f73, [%rd3+32];
	mul.wide.s32 	%rd15, %r77, 4;
	add.s64 	%rd16, %rd1, %rd15;
	ld.global.f32 	%f18, [%rd16];
	fma.rn.f32 	%f102, %f73, %f18, %f99;
	add.s32 	%r49, %r78, 2;
	setp.ge.s32 	%p9, %r49, %r30;
	@%p9 bra 	$L__BB2_17;
	ld.global.f32 	%f74, [%rd3+36];
	fma.rn.f32 	%f102, %f74, %f18, %f102;
$L__BB2_17:
	add.s32 	%r50, %r78, 3;
	setp.ge.s32 	%p10, %r50, %r30;
	@%p10 bra 	$L__BB2_19;
	ld.global.f32 	%f75, [%rd3+40];
	fma.rn.f32 	%f102, %f75, %f18, %f102;
$L__BB2_19:
	add.s32 	%r51, %r78, 4;
	setp.ge.s32 	%p11, %r51, %r30;
	@%p11 bra 	$L__BB2_21;
	ld.global.f32 	%f76, [%rd3+44];
	fma.rn.f32 	%f102, %f76, %f18, %f102;
$L__BB2_21:
	ld.global.f32 	%f77, [%rd3+48];
	mul.wide.s32 	%rd17, %r76, 4;
	add.s64 	%rd18, %rd1, %rd17;
	ld.global.f32 	%f26, [%rd18];
	fma.rn.f32 	%f119, %f77, %f26, %f102;
	add.s32 	%r52, %r78, 6;
	setp.ge.s32 	%p12, %r52, %r30;
	@%p12 bra 	$L__BB2_23;
	ld.global.f32 	%f78, [%rd3+52];
	fma.rn.f32 	%f119, %f78, %f26, %f119;
$L__BB2_23:
	add.s32 	%r53, %r78, 7;
	setp.ge.s32 	%p13, %r53, %r30;
	@%p13 bra 	$L__BB2_25;
	ld.global.f32 	%f79, [%rd3+56];
	fma.rn.f32 	%f119, %f79, %f26, %f119;
$L__BB2_25:
	add.s32 	%r54, %r78, 8;
	setp.ge.s32 	%p14, %r54, %r30;
	@%p14 bra 	$L__BB2_27;
	ld.global.f32 	%f80, [%rd3+60];
	fma.rn.f32 	%f119, %f80, %f26, %f119;
$L__BB2_27:
	add.s32 	%r78, %r78, 16;
	add.s32 	%r77, %r77, %r7;
	add.s32 	%r76, %r76, %r7;
	add.s32 	%r75, %r75, %r7;
	add.s32 	%r74, %r74, %r7;
	add.s32 	%r73, %r73, 16;
	add.s32 	%r72, %r72, 4;
	setp.ne.s32 	%p15, %r72, 0;
	@%p15 bra 	$L__BB2_3;
	add.s32 	%r80, %r78, -7;
$L__BB2_29:
	and.b32  	%r55, %r5, 3;
	setp.eq.s32 	%p16, %r55, 0;
	@%p16 bra 	$L__BB2_51;
	setp.eq.s32 	%p17, %r55, 1;
	@%p17 bra 	$L__BB2_44;
	add.s32 	%r56, %r80, %r3;
	mul.wide.u32 	%rd19, %r56, 4;
	add.s64 	%rd4, %rd2, %rd19;
	ld.global.f32 	%f82, [%rd4];
	mad.lo.s32 	%r27, %r80, %r30, %r2;
	mul.wide.s32 	%rd20, %r27, 4;
	add.s64 	%rd21, %rd1, %rd20;
	ld.global.f32 	%f36, [%rd21];
	fma.rn.f32 	%f110, %f82, %f36, %f119;
	add.s32 	%r57, %r80, 1;
	setp.ge.s32 	%p18, %r57, %r30;
	@%p18 bra 	$L__BB2_33;
	ld.global.f32 	%f83, [%rd4+4];
	fma.rn.f32 	%f110, %f83, %f36, %f110;
$L__BB2_33:
	add.s32 	%r58, %r80, 2;
	setp.ge.s32 	%p19, %r58, %r30;
	@%p19 bra 	$L__BB2_35;
	ld.global.f32 	%f84, [%rd4+8];
	fma.rn.f32 	%f110, %f84, %f36, %f110;
$L__BB2_35:
	add.s32 	%r59, %r80, 3;
	setp.ge.s32 	%p20, %r59, %r30;
	@%p20 bra 	$L__BB2_37;
	ld.global.f32 	%f85, [%rd4+12];
	fma.rn.f32 	%f110, %f85, %f36, %f110;
$L__BB2_37:
	cvt.u64.u32 	%rd22, %r3;
	cvt.u64.u32 	%rd23, %r80;
	add.s64 	%rd24, %rd23, %rd22;
	shl.b64 	%rd25, %rd24, 2;
	add.s64 	%rd5, %rd2, %rd25;
	ld.global.f32 	%f86, [%rd5+16];
	shl.b32 	%r60, %r30, 2;
	add.s32 	%r61, %r27, %r60;
	mul.wide.s32 	%rd26, %r61, 4;
	add.s64 	%rd27, %rd1, %rd26;
	ld.global.f32 	%f44, [%rd27];
	fma.rn.f32 	%f119, %f86, %f44, %f110;
	add.s32 	%r62, %r80, 5;
	setp.ge.s32 	%p21, %r62, %r30;
	@%p21 bra 	$L__BB2_39;
	ld.global.f32 	%f87, [%rd5+20];
	fma.rn.f32 	%f119, %f87, %f44, %f119;
$L__BB2_39:
	add.s32 	%r63, %r80, 6;
	setp.ge.s32 	%p22, %r63, %r30;
	@%p22 bra 	$L__BB2_41;
	ld.global.f32 	%f88, [%rd5+24];
	fma.rn.f32 	%f119, %f88, %f44, %f119;
$L__BB2_41:
	add.s32 	%r64, %r80, 7;
	setp.ge.s32 	%p23, %r64, %r30;
	@%p23 bra 	$L__BB2_43;
	ld.global.f32 	%f89, [%rd5+28];
	fma.rn.f32 	%f119, %f89, %f44, %f119;
$L__BB2_43:
	add.s32 	%r80, %r80, 8;
$L__BB2_44:
	and.b32  	%r65, %r4, 4;
	setp.ne.s32 	%p24, %r65, 0;
	@%p24 bra 	$L__BB2_51;
	add.s32 	%r66, %r80, %r3;
	mul.wide.u32 	%rd28, %r66, 4;
	add.s64 	%rd6, %rd2, %rd28;
	ld.global.f32 	%f90, [%rd6];
	mad.lo.s32 	%r67, %r80, %r30, %r2;
	mul.wide.s32 	%rd29, %r67, 4;
	add.s64 	%rd30, %rd1, %rd29;
	ld.global.f32 	%f54, [%rd30];
	fma.rn.f32 	%f119, %f90, %f54, %f119;
	add.s32 	%r68, %r80, 1;
	setp.ge.s32 	%p25, %r68, %r30;
	@%p25 bra 	$L__BB2_47;
	ld.global.f32 	%f91, [%rd6+4];
	fma.rn.f32 	%f119, %f91, %f54, %f119;
$L__BB2_47:
	add.s32 	%r69, %r80, 2;
	setp.ge.s32 	%p26, %r69, %r30;
	@%p26 bra 	$L__BB2_49;
	ld.global.f32 	%f92, [%rd6+8];
	fma.rn.f32 	%f119, %f92, %f54, %f119;
$L__BB2_49:
	add.s32 	%r70, %r80, 3;
	setp.ge.s32 	%p27, %r70, %r30;
	@%p27 bra 	$L__BB2_51;
	ld.global.f32 	%f93, [%rd6+12];
	fma.rn.f32 	%f119, %f93, %f54, %f119;
$L__BB2_51:
	add.s32 	%r71, %r3, %r2;
	cvta.to.global.u64 	%rd31, %rd7;
	mul.wide.s32 	%rd32, %r71, 4;
	add.s64 	%rd33, %rd31, %rd32;
	st.global.f32 	[%rd33], %f119;
$L__BB2_52:
	ret;

}
	// .globl	_Z18matrixMulUnrolled8PfS_S_i
.visible .entry _Z18matrixMulUnrolled8PfS_S_i(
	.param .u64 .ptr .align 1 _Z18matrixMulUnrolled8PfS_S_i_param_0,
	.param .u64 .ptr .align 1 _Z18matrixMulUnrolled8PfS_S_i_param_1,
	.param .u64 .ptr .align 1 _Z18matrixMulUnrolled8PfS_S_i_param_2,
	.param .u32 _Z18matrixMulUnrolled8PfS_S_i_param_3
)
{
	.reg .pred 	%p<26>;
	.reg .b32 	%r<55>;
	.reg .b32 	%f<103>;
	.reg .b64 	%rd<19>;

	ld.param.u64 	%rd6, [_Z18matrixMulUnrolled8PfS_S_i_param_0];
	ld.param.u64 	%rd7, [_Z18matrixMulUnrolled8PfS_S_i_param_1];
	ld.param.u64 	%rd5, [_Z18matrixMulUnrolled8PfS_S_i_param_2];
	ld.param.u32 	%r12, [_Z18matrixMulUnrolled8PfS_S_i_param_3];
	cvta.to.global.u64 	%rd1, %rd7;
	cvta.to.global.u64 	%rd2, %rd6;
	mov.u32 	%r13, %ctaid.y;
	mov.u32 	%r14, %ntid.y;
	mov.u32 	%r15, %tid.y;
	mad.lo.s32 	%r1, %r13, %r14, %r15;
	mov.u32 	%r16, %ctaid.x;
	mov.u32 	%r17, %ntid.x;
	mov.u32 	%r18, %tid.x;
	mad.lo.s32 	%r2, %r16, %r17, %r18;
	max.s32 	%r19, %r1, %r2;
	setp.ge.s32 	%p1, %r19, %r12;
	@%p1 bra 	$L__BB3_48;
	mul.lo.s32 	%r3, %r12, %r1;
	add.s32 	%r4, %r12, -1;
	setp.lt.u32 	%p2, %r12, 9;
	mov.f32 	%f88, 0f00000000;
	mov.b32 	%r54, 0;
	@%p2 bra 	$L__BB3_32;
	shr.u32 	%r22, %r4, 3;
	add.s32 	%r23, %r22, 1;
	and.b32  	%r5, %r23, 1073741822;
	mov.f32 	%f88, 0f00000000;
	mov.b32 	%r54, 0;
	mov.u32 	%r53, %r54;
$L__BB3_3:
	add.s32 	%r24, %r54, %r3;
	mul.wide.u32 	%rd8, %r24, 4;
	add.s64 	%rd3, %rd2, %rd8;
	ld.global.f32 	%f55, [%rd3];
	mad.lo.s32 	%r8, %r54, %r12, %r2;
	mul.wide.s32 	%rd9, %r8, 4;
	add.s64 	%rd10, %rd1, %rd9;
	ld.global.f32 	%f2, [%rd10];
	fma.rn.f32 	%f81, %f55, %f2, %f88;
	add.s32 	%r25, %r54, 1;
	setp.ge.s32 	%p3, %r25, %r12;
	@%p3 bra 	$L__BB3_5;
	ld.global.f32 	%f56, [%rd3+4];
	fma.rn.f32 	%f81, %f56, %f2, %f81;
$L__BB3_5:
	add.s32 	%r26, %r54, 2;
	setp.ge.s32 	%p4, %r26, %r12;
	@%p4 bra 	$L__BB3_7;
	ld.global.f32 	%f57, [%rd3+8];
	fma.rn.f32 	%f81, %f57, %f2, %f81;
$L__BB3_7:
	add.s32 	%r27, %r54, 3;
	setp.ge.s32 	%p5, %r27, %r12;
	@%p5 bra 	$L__BB3_9;
	ld.global.f32 	%f58, [%rd3+12];
	fma.rn.f32 	%f81, %f58, %f2, %f81;
$L__BB3_9:
	add.s32 	%r28, %r54, 4;
	setp.ge.s32 	%p6, %r28, %r12;
	@%p6 bra 	$L__BB3_11;
	ld.global.f32 	%f59, [%rd3+16];
	fma.rn.f32 	%f81, %f59, %f2, %f81;
$L__BB3_11:
	add.s32 	%r29, %r54, 5;
	setp.ge.s32 	%p7, %r29, %r12;
	@%p7 bra 	$L__BB3_13;
	ld.global.f32 	%f60, [%rd3+20];
	fma.rn.f32 	%f81, %f60, %f2, %f81;
$L__BB3_13:
	add.s32 	%r30, %r54, 6;
	setp.ge.s32 	%p8, %r30, %r12;
	@%p8 bra 	$L__BB3_15;
	ld.global.f32 	%f61, [%rd3+24];
	fma.rn.f32 	%f81, %f61, %f2, %f81;
$L__BB3_15:
	add.s32 	%r31, %r54, 7;
	setp.ge.s32 	%p9, %r31, %r12;
	@%p9 bra 	$L__BB3_17;
	ld.global.f32 	%f62, [%rd3+28];
	fma.rn.f32 	%f81, %f62, %f2, %f81;
$L__BB3_17:
	ld.global.f32 	%f63, [%rd3+32];
	shl.b32 	%r32, %r12, 3;
	add.s32 	%r33, %r8, %r32;
	mul.wide.s32 	%rd11, %r33, 4;
	add.s64 	%rd12, %rd1, %rd11;
	ld.global.f32 	%f18, [%rd12];
	fma.rn.f32 	%f88, %f63, %f18, %f81;
	add.s32 	%r34, %r54, 9;
	setp.ge.s32 	%p10, %r34, %r12;
	@%p10 bra 	$L__BB3_19;
	ld.global.f32 	%f64, [%rd3+36];
	fma.rn.f32 	%f88, %f64, %f18, %f88;
$L__BB3_19:
	add.s32 	%r35, %r54, 10;
	setp.ge.s32 	%p11, %r35, %r12;
	@%p11 bra 	$L__BB3_21;
	ld.global.f32 	%f65, [%rd3+40];
	fma.rn.f32 	%f88, %f65, %f18, %f88;
$L__BB3_21:
	add.s32 	%r36, %r54, 11;
	setp.ge.s32 	%p12, %r36, %r12;
	@%p12 bra 	$L__BB3_23;
	ld.global.f32 	%f66, [%rd3+44];
	fma.rn.f32 	%f88, %f66, %f18, %f88;
$L__BB3_23:
	add.s32 	%r37, %r54, 12;
	setp.ge.s32 	%p13, %r37, %r12;
	@%p13 bra 	$L__BB3_25;
	ld.global.f32 	%f67, [%rd3+48];
	fma.rn.f32 	%f88, %f67, %f18, %f88;
$L__BB3_25:
	add.s32 	%r38, %r54, 13;
	setp.ge.s32 	%p14, %r38, %r12;
	@%p14 bra 	$L__BB3_27;
	ld.global.f32 	%f68, [%rd3+52];
	fma.rn.f32 	%f88, %f68, %f18, %f88;
$L__BB3_27:
	add.s32 	%r39, %r54, 14;
	setp.ge.s32 	%p15, %r39, %r12;
	@%p15 bra 	$L__BB3_29;
	ld.global.f32 	%f69, [%rd3+56];
	fma.rn.f32 	%f88, %f69, %f18, %f88;
$L__BB3_29:
	add.s32 	%r40, %r54, 15;
	setp.ge.s32 	%p16, %r40, %r12;
	@%p16 bra 	$L__BB3_31;
	ld.global.f32 	%f70, [%rd3+60];
	fma.rn.f32 	%f88, %f70, %f18, %f88;
$L__BB3_31:
	add.s32 	%r54, %r54, 16;
	add.s32 	%r53, %r53, 2;
	setp.ne.s32 	%p17, %r53, %r5;
	@%p17 bra 	$L__BB3_3;
$L__BB3_32:
	and.b32  	%r41, %r4, 8;
	setp.ne.s32 	%p18, %r41, 0;
	@%p18 bra 	$L__BB3_47;
	add.s32 	%r42, %r54, %r3;
	mul.wide.u32 	%rd13, %r42, 4;
	add.s64 	%rd4, %rd2, %rd13;
	ld.global.f32 	%f71, [%rd4];
	mad.lo.s32 	%r43, %r54, %r12, %r2;
	mul.wide.s32 	%rd14, %r43, 4;
	add.s64 	%rd15, %rd1, %rd14;
	ld.global.f32 	%f36, [%rd15];
	fma.rn.f32 	%f88, %f71, %f36, %f88;
	add.s32 	%r44, %r54, 1;
	setp.ge.s32 	%p19, %r44, %r12;
	@%p19 bra 	$L__BB3_35;
	ld.global.f32 	%f72, [%rd4+4];
	fma.rn.f32 	%f88, %f72, %f36, %f88;
$L__BB3_35:
	add.s32 	%r45, %r54, 2;
	setp.ge.s32 	%p20, %r45, %r12;
	@%p20 bra 	$L__BB3_37;
	ld.global.f32 	%f73, [%rd4+8];
	fma.rn.f32 	%f88, %f73, %f36, %f88;
$L__BB3_37:
	add.s32 	%r46, %r54, 3;
	setp.ge.s32 	%p21, %r46, %r12;
	@%p21 bra 	$L__BB3_39;
	ld.global.f32 	%f74, [%rd4+12];
	fma.rn.f32 	%f88, %f74, %f36, %f88;
$L__BB3_39:
	add.s32 	%r47, %r54, 4;
	setp.ge.s32 	%p22, %r47, %r12;
	@%p22 bra 	$L__BB3_41;
	ld.global.f32 	%f75, [%rd4+16];
	fma.rn.f32 	%f88, %f75, %f36, %f88;
$L__BB3_41:
	add.s32 	%r48, %r54, 5;
	setp.ge.s32 	%p23, %r48, %r12;
	@%p23 bra 	$L__BB3_43;
	ld.global.f32 	%f76, [%rd4+20];
	fma.rn.f32 	%f88, %f76, %f36, %f88;
$L__BB3_43:
	add.s32 	%r49, %r54, 6;
	setp.ge.s32 	%p24, %r49, %r12;
	@%p24 bra 	$L__BB3_45;
	ld.global.f32 	%f77, [%rd4+24];
	fma.rn.f32 	%f88, %f77, %f36, %f88;
$L__BB3_45:
	add.s32 	%r50, %r54, 7;
	setp.ge.s32 	%p25, %r50, %r12;
	@%p25 bra 	$L__BB3_47;
	ld.global.f32 	%f78, [%rd4+28];
	fma.rn.f32 	%f88, %f78, %f36, %f88;
$L__BB3_47:
	add.s32 	%r51, %r3, %r2;
	cvta.to.global.u64 	%rd16, %rd5;
	mul.wide.s32 	%rd17, %r51, 4;
	add.s64 	%rd18, %rd16, %rd17;
	st.global.f32 	[%rd18], %f88;
$L__BB3_48:
	ret;

}
	// .globl	_Z19matrixMulUnrolled16PfS_S_i
.visible .entry _Z19matrixMulUnrolled16PfS_S_i(
	.param .u64 .ptr .align 1 _Z19matrixMulUnrolled16PfS_S_i_param_0,
	.param .u64 .ptr .align 1 _Z19matrixMulUnrolled16PfS_S_i_param_1,
	.param .u64 .ptr .align 1 _Z19matrixMulUnrolled16PfS_S_i_param_2,
	.param .u32 _Z19matrixMulUnrolled16PfS_S_i_param_3
)
{
	.reg .pred 	%p<18>;
	.reg .b32 	%r<34>;
	.reg .b32 	%f<67>;
	.reg .b64 	%rd<13>;

	ld.param.u64 	%rd4, [_Z19matrixMulUnrolled16PfS_S_i_param_0];
	ld.param.u64 	%rd5, [_Z19matrixMulUnrolled16PfS_S_i_param_1];
	ld.param.u64 	%rd6, [_Z19matrixMulUnrolled16PfS_S_i_param_2];
	ld.param.u32 	%r6, [_Z19matrixMulUnrolled16PfS_S_i_param_3];
	mov.u32 	%r7, %ctaid.y;
	mov.u32 	%r8, %ntid.y;
	mov.u32 	%r9, %tid.y;
	mad.lo.s32 	%r1, %r7, %r8, %r9;
	mov.u32 	%r10, %ctaid.x;
	mov.u32 	%r11, %ntid.x;
	mov.u32 	%r12, %tid.x;
	mad.lo.s32 	%r2, %r10, %r11, %r12;
	max.s32 	%r13, %r1, %r2;
	setp.ge.s32 	%p1, %r13, %r6;
	@%p1 bra 	$L__BB4_34;
	mul.lo.s32 	%r3, %r6, %r1;
	cvta.to.global.u64 	%rd1, %rd4;
	cvta.to.global.u64 	%rd2, %rd5;
	mov.f32 	%f53, 0f00000000;
	mov.b32 	%r33, 0;
$L__BB4_2:
	add.s32 	%r15, %r33, %r3;
	mul.wide.u32 	%rd7, %r15, 4;
	add.s64 	%rd3, %rd1, %rd7;
	ld.global.f32 	%f35, [%rd3];
	mad.lo.s32 	%r16, %r33, %r6, %r2;
	mul.wide.s32 	%rd8, %r16, 4;
	add.s64 	%rd9, %rd2, %rd8;
	ld.global.f32 	%f2, [%rd9];
	fma.rn.f32 	%f53, %f35, %f2, %f53;
	add.s32 	%r17, %r33, 1;
	setp.ge.s32 	%p2, %r17, %r6;
	@%p2 bra 	$L__BB4_4;
	ld.global.f32 	%f36, [%rd3+4];
	fma.rn.f32 	%f53, %f36, %f2, %f53;
$L__BB4_4:
	add.s32 	%r18, %r33, 2;
	setp.ge.s32 	%p3, %r18, %r6;
	@%p3 bra 	$L__BB4_6;
	ld.global.f32 	%f37, [%rd3+8];
	fma.rn.f32 	%f53, %f37, %f2, %f53;
$L__BB4_6:
	add.s32 	%r19, %r33, 3;
	setp.ge.s32 	%p4, %r19, %r6;
	@%p4 bra 	$L__BB4_8;
	ld.global.f32 	%f38, [%rd3+12];
	fma.rn.f32 	%f53, %f38, %f2, %f53;
$L__BB4_8:
	add.s32 	%r20, %r33, 4;
	setp.ge.s32 	%p5, %r20, %r6;
	@%p5 bra 	$L__BB4_10;
	ld.global.f32 	%f39, [%rd3+16];
	fma.rn.f32 	%f53, %f39, %f2, %f53;
$L__BB4_10:
	add.s32 	%r21, %r33, 5;
	setp.ge.s32 	%p6, %r21, %r6;
	@%p6 bra 	$L__BB4_12;
	ld.global.f32 	%f40, [%rd3+20];
	fma.rn.f32 	%f53, %f40, %f2, %f53;
$L__BB4_12:
	add.s32 	%r22, %r33, 6;
	setp.ge.s32 	%p7, %r22, %r6;
	@%p7 bra 	$L__BB4_14;
	ld.global.f32 	%f41, [%rd3+24];
	fma.rn.f32 	%f53, %f41, %f2, %f53;
$L__BB4_14:
	add.s32 	%r23, %r33, 7;
	setp.ge.s32 	%p8, %r23, %r6;
	@%p8 bra 	$L__BB4_16;
	ld.global.f32 	%f42, [%rd3+28];
	fma.rn.f32 	%f53, %f42, %f2, %f53;
$L__BB4_16:
	add.s32 	%r24, %r33, 8;
	setp.ge.s32 	%p9, %r24, %r6;
	@%p9 bra 	$L__BB4_18;
	ld.global.f32 	%f43, [%rd3+32];
	fma.rn.f32 	%f53, %f43, %f2, %f53;
$L__BB4_18:
	add.s32 	%r25, %r33, 9;
	setp.ge.s32 	%p10, %r25, %r6;
	@%p10 bra 	$L__BB4_20;
	ld.global.f32 	%f44, [%rd3+36];
	fma.rn.f32 	%f53, %f44, %f2, %f53;
$L__BB4_20:
	add.s32 	%r26, %r33, 10;
	setp.ge.s32 	%p11, %r26, %r6;
	@%p11 bra 	$L__BB4_22;
	ld.global.f32 	%f45, [%rd3+40];
	fma.rn.f32 	%f53, %f45, %f2, %f53;
$L__BB4_22:
	add.s32 	%r27, %r33, 11;
	setp.ge.s32 	%p12, %r27, %r6;
	@%p12 bra 	$L__BB4_24;
	ld.global.f32 	%f46, [%rd3+44];
	fma.rn.f32 	%f53, %f46, %f2, %f53;
$L__BB4_24:
	add.s32 	%r28, %r33, 12;
	setp.ge.s32 	%p13, %r28, %r6;
	@%p13 bra 	$L__BB4_26;
	ld.global.f32 	%f47, [%rd3+48];
	fma.rn.f32 	%f53, %f47, %f2, %f53;
$L__BB4_26:
	add.s32 	%r29, %r33, 13;
	setp.ge.s32 	%p14, %r29, %r6;
	@%p14 bra 	$L__BB4_28;
	ld.global.f32 	%f48, [%rd3+52];
	fma.rn.f32 	%f53, %f48, %f2, %f53;
$L__BB4_28:
	add.s32 	%r30, %r33, 14;
	setp.ge.s32 	%p15, %r30, %r6;
	@%p15 bra 	$L__BB4_30;
	ld.global.f32 	%f49, [%rd3+56];
	fma.rn.f32 	%f53, %f49, %f2, %f53;
$L__BB4_30:
	add.s32 	%r31, %r33, 15;
	setp.ge.s32 	%p16, %r31, %r6;
	@%p16 bra 	$L__BB4_32;
	ld.global.f32 	%f50, [%rd3+60];
	fma.rn.f32 	%f53, %f50, %f2, %f53;
$L__BB4_32:
	add.s32 	%r33, %r33, 16;
	setp.lt.s32 	%p17, %r33, %r6;
	@%p17 bra 	$L__BB4_2;
	add.s32 	%r32, %r3, %r2;
	cvta.to.global.u64 	%rd10, %rd6;
	mul.wide.s32 	%rd11, %r32, 4;
	add.s64 	%rd12, %rd10, %rd11;
	st.global.f32 	[%rd12], %f53;
$L__BB4_34:
	ret;

}


// ===== COMPILED SASS (sm_100) =====

	.target	sm_100

	.elftype	@"ET_EXEC"


//--------------------- .note.nv.tkinfo           --------------------------
	.section	.note.nv.tkinfo,"",@"SHT_NOTE"
	.sectionflags	@"SHF_NOTE_NV_TKINFO"
	.tkinfo
        /*0018*/ 	.word	0x00000002
        /*0030*/ 	.string	""
        /*0030*/ 	.string	"ptxas"
        /*0030*/ 	.string	"Cuda compilation tools, release 13.0, V13.0.88"
        /*0030*/ 	.string	"Build cuda_13.0.r13.0/compiler.36424714_0"
        /*0030*/ 	.string	"-arch sm_100 -m 64 "



//--------------------- .note.nv.cuinfo           --------------------------
	.section	.note.nv.cuinfo,"",@"SHT_NOTE"
	.sectionflags	@"SHF_NOTE_NV_CUINFO"
        /*0018*/ 	.short	0x0002
        /*001a*/ 	.short	0x0064
        /*001c*/ 	.short	0x0082
	.zero		2


//--------------------- .nv.info                  --------------------------
	.section	.nv.info,"",@"SHT_CUDA_INFO"
	.align	4


	//----- nvinfo : EIATTR_REGCOUNT
	.align		4
        /*0000*/ 	.byte	0x04, 0x2f
        /*0002*/ 	.short	(.L_1 - .L_0)
	.align		4
.L_0:
        /*0004*/ 	.word	index@(_Z14matrixMulBasicPfS_S_i)
        /*0008*/ 	.word	0x0000001e


	//----- nvinfo : EIATTR_FRAME_SIZE
	.align		4
.L_1:
        /*000c*/ 	.byte	0x04, 0x11
        /*000e*/ 	.short	(.L_3 - .L_2)
	.align		4
.L_2:
        /*0010*/ 	.word	index@(_Z14matrixMulBasicPfS_S_i)
        /*0014*/ 	.word	0x00000000


	//----- nvinfo : EIATTR_REGCOUNT
	.align		4
.L_3:
        /*0018*/ 	.byte	0x04, 0x2f
        /*001a*/ 	.short	(.L_5 - .L_4)
	.align		4
.L_4:
        /*001c*/ 	.word	index@(_Z18matrixMulUnrolled2PfS_S_i)
        /*0020*/ 	.word	0x00000020


	//----- nvinfo : EIATTR_FRAME_SIZE
	.align		4
.L_5:
        /*0024*/ 	.byte	0x04, 0x11
        /*0026*/ 	.short	(.L_7 - .L_6)
	.align		4
.L_6:
        /*0028*/ 	.word	index@(_Z18matrixMulUnrolled2PfS_S_i)
        /*002c*/ 	.word	0x00000000


	//----- nvinfo : EIATTR_REGCOUNT
	.align		4
.L_7:
        /*0030*/ 	.byte	0x04, 0x2f
        /*0032*/ 	.short	(.L_9 - .L_8)
	.align		4
.L_8:
        /*0034*/ 	.word	index@(_Z18matrixMulUnrolled4PfS_S_i)
        /*0038*/ 	.word	0x00000020


	//----- nvinfo : EIATTR_FRAME_SIZE
	.align		4
.L_9:
        /*003c*/ 	.byte	0x04, 0x11
        /*003e*/ 	.short	(.L_11 - .L_10)
	.align		4
.L_10:
        /*0040*/ 	.word	index@(_Z18matrixMulUnrolled4PfS_S_i)
        /*0044*/ 	.word	0x00000000


	//----- nvinfo : EIATTR_REGCOUNT
	.align		4
.L_11:
        /*0048*/ 	.byte	0x04, 0x2f
        /*004a*/ 	.short	(.L_13 - .L_12)
	.align		4
.L_12:
        /*004c*/ 	.word	index@(_Z18matrixMulUnrolled8PfS_S_i)
        /*0050*/ 	.word	0x0000001e


	//----- nvinfo : EIATTR_FRAME_SIZE
	.align		4
.L_13:
        /*0054*/ 	.byte	0x04, 0x11
        /*0056*/ 	.short	(.L_15 - .L_14)
	.align		4
.L_14:
        /*0058*/ 	.word	index@(_Z18matrixMulUnrolled8PfS_S_i)
        /*005c*/ 	.word	0x00000000


	//----- nvinfo : EIATTR_REGCOUNT
	.align		4
.L_15:
        /*0060*/ 	.byte	0x04, 0x2f
        /*0062*/ 	.short	(.L_17 - .L_16)
	.align		4
.L_16:
        /*0064*/ 	.word	index@(_Z19matrixMulUnrolled16PfS_S_i)
        /*0068*/ 	.word	0x0000001c


	//----- nvinfo : EIATTR_FRAME_SIZE
	.align		4
.L_17:
        /*006c*/ 	.byte	0x04, 0x11
        /*006e*/ 	.short	(.L_19 - .L_18)
	.align		4
.L_18:
        /*0070*/ 	.word	index@(_Z19matrixMulUnrolled16PfS_S_i)
        /*0074*/ 	.word	0x00000000


	//----- nvinfo : EIATTR_MIN_STACK_SIZE
	.align		4
.L_19:
        /*0078*/ 	.byte	0x04, 0x12
        /*007a*/ 	.short	(.L_21 - .L_20)
	.align		4
.L_20:
        /*007c*/ 	.word	index@(_Z19matrixMulUnrolled16PfS_S_i)
        /*0080*/ 	.word	0x00000000


	//----- nvinfo : EIATTR_MIN_STACK_SIZE
	.align		4
.L_21:
        /*0084*/ 	.byte	0x04, 0x12
        /*0086*/ 	.short	(.L_23 - .L_22)
	.align		4
.L_22:
        /*0088*/ 	.word	index@(_Z18matrixMulUnrolled8PfS_S_i)
        /*008c*/ 	.word	0x00000000


	//----- nvinfo : EIATTR_MIN_STACK_SIZE
	.align		4
.L_23:
        /*0090*/ 	.byte	0x04, 0x12
        /*0092*/ 	.short	(.L_25 - .L_24)
	.align		4
.L_24:
        /*0094*/ 	.word	index@(_Z18matrixMulUnrolled4PfS_S_i)
        /*0098*/ 	.word	0x00000000


	//----- nvinfo : EIATTR_MIN_STACK_SIZE
	.align		4
.L_25:
        /*009c*/ 	.byte	0x04, 0x12
        /*009e*/ 	.short	(.L_27 - .L_26)
	.align		4
.L_26:
        /*00a0*/ 	.word	index@(_Z18matrixMulUnrolled2PfS_S_i)
        /*00a4*/ 	.word	0x00000000


	//----- nvinfo : EIATTR_MIN_STACK_SIZE
	.align		4
.L_27:
        /*00a8*/ 	.byte	0x04, 0x12
        /*00aa*/ 	.short	(.L_29 - .L_28)
	.align		4
.L_28:
        /*00ac*/ 	.word	index@(_Z14matrixMulBasicPfS_S_i)
        /*00b0*/ 	.word	0x00000000
.L_29:


//--------------------- .nv.compat                --------------------------
	.section	.nv.compat,"",@"SHT_CUDA_COMPAT_INFO"
	.align	4
        /*0000*/ 	.byte	0x02, 0x09, 0x00, 0x00, 0x02, 0x02, 0x01, 0x00, 0x02, 0x05, 0x05, 0x00, 0x03, 0x07, 0x01, 0x01
        /*0010*/ 	.byte	0x02, 0x03, 0x00, 0x00, 0x02, 0x06, 0x01, 0x00, 0x04, 0x0b, 0x08, 0x00, 0x09, 0x00, 0x00, 0x00
        /*0020*/ 	.byte	0x00, 0x00, 0x00, 0x00


//--------------------- .nv.info._Z19matrixMulUnrolled16PfS_S_i --------------------------
	.section	.nv.info._Z19matrixMulUnrolled16PfS_S_i,"",@"SHT_CUDA_INFO"
	.sectionflags	@""
	.align	4


	//----- nvinfo : EIATTR_CUDA_API_VERSION
	.align		4
        /*0000*/ 	.byte	0x04, 0x37
        /*0002*/ 	.short	(.L_31 - .L_30)
.L_30:
        /*0004*/ 	.word	0x00000082


	//----- nvinfo : EIATTR_KPARAM_INFO
	.align		4
.L_31:
        /*0008*/ 	.byte	0x04, 0x17
        /*000a*/ 	.short	(.L_33 - .L_32)
.L_32:
        /*000c*/ 	.word	0x00000000
        /*0010*/ 	.short	0x0003
        /*0012*/ 	.short	0x0018
        /*0014*/ 	.byte	0x00, 0xf0, 0x11, 0x00


	//----- nvinfo : EIATTR_KPARAM_INFO
	.align		4
.L_33:
        /*0018*/ 	.byte	0x04, 0x17
        /*001a*/ 	.short	(.L_35 - .L_34)
.L_34:
        /*001c*/ 	.word	0x00000000
        /*0020*/ 	.short	0x0002
        /*0022*/ 	.short	0x0010
        /*0024*/ 	.byte	0x00, 0xf5, 0x21, 0x00


	//----- nvinfo : EIATTR_KPARAM_INFO
	.align		4
.L_35:
        /*0028*/ 	.byte	0x04, 0x17
        /*002a*/ 	.short	(.L_37 - .L_36)
.L_36:
        /*002c*/ 	.word	0x00000000
        /*0030*/ 	.short	0x0001
        /*0032*/ 	.short	0x0008
        /*0034*/ 	.byte	0x00, 0xf5, 0x21, 0x00


	//----- nvinfo : EIATTR_KPARAM_INFO
	.align		4
.L_37:
        /*0038*/ 	.byte	0x04, 0x17
        /*003a*/ 	.short	(.L_39 - .L_38)
.L_38:
        /*003c*/ 	.word	0x00000000
        /*0040*/ 	.short	0x0000
        /*0042*/ 	.short	0x0000
        /*0044*/ 	.byte	0x00, 0xf5, 0x21, 0x00


	//----- nvinfo : EIATTR_SPARSE_MMA_MASK
	.align		4
.L_39:
        /*0048*/ 	.byte	0x03, 0x50
        /*004a*/ 	.short	0x0000


	//----- nvinfo : EIATTR_MAXREG_COUNT
	.align		4
        /*004c*/ 	.byte	0x03, 0x1b
        /*004e*/ 	.short	0x00ff


	//----- nvinfo : EIATTR_MERCURY_ISA_VERSION
	.align		4
        /*0050*/ 	.byte	0x03, 0x5f
        /*0052*/ 	.short	0x0101


	//----- nvinfo : EIATTR_VRC_CTA_INIT_COUNT
	.align		4
        /*0054*/ 	.byte	0x02, 0x4a
	.zero		1
	.zero		1


	//----- nvinfo : EIATTR_EXIT_INSTR_OFFSETS
	.align		4
        /*0058*/ 	.byte	0x04, 0x1c
        /*005a*/ 	.short	(.L_41 - .L_40)


	//   ....[0]....
.L_40:
        /*005c*/ 	.word	0x000000c0


	//   ....[1]....
        /*0060*/ 	.word	0x000005d0


	//----- nvinfo : EIATTR_CBANK_PARAM_SIZE
	.align		4
.L_41:
        /*0064*/ 	.byte	0x03, 0x19
        /*0066*/ 	.short	0x001c


	//----- nvinfo : EIATTR_PARAM_CBANK
	.align		4
        /*0068*/ 	.byte	0x04, 0x0a
        /*006a*/ 	.short	(.L_43 - .L_42)
	.align		4
.L_42:
        /*006c*/ 	.word	index@(.nv.constant0._Z19matrixMulUnrolled16PfS_S_i)
        /*0070*/ 	.short	0x0380
        /*0072*/ 	.short	0x001c


	//----- nvinfo : EIATTR_SW_WAR
	.align		4
.L_43:
        /*0074*/ 	.byte	0x04, 0x36
        /*0076*/ 	.short	(.L_45 - .L_44)
.L_44:
        /*0078*/ 	.word	0x00000008
.L_45:


//--------------------- .nv.info._Z18matrixMulUnrolled8PfS_S_i --------------------------
	.section	.nv.info._Z18matrixMulUnrolled8PfS_S_i,"",@"SHT_CUDA_INFO"
	.sectionflags	@""
	.align	4


	//----- nvinfo : EIATTR_CUDA_API_VERSION
	.align		4
        /*0000*/ 	.byte	0x04, 0x37
        /*0002*/ 	.short	(.L_47 - .L_46)
.L_46:
        /*0004*/ 	.word	0x00000082


	//----- nvinfo : EIATTR_KPARAM_INFO
	.align		4
.L_47:
        /*0008*/ 	.byte	0x04, 0x17
        /*000a*/ 	.short	(.L_49 - .L_48)
.L_48:
        /*000c*/ 	.word	0x00000000
        /*0010*/ 	.short	0x0003
        /*0012*/ 	.short	0x0018
        /*0014*/ 	.byte	0x00, 0xf0, 0x11, 0x00


	//----- nvinfo : EIATTR_KPARAM_INFO
	.align		4
.L_49:
        /*0018*/ 	.byte	0x04, 0x17
        /*001a*/ 	.short	(.L_51 - .L_50)
.L_50:
        /*001c*/ 	.word	0x00000000
        /*0020*/ 	.short	0x0002
        /*0022*/ 	.short	0x0010
        /*0024*/ 	.byte	0x00, 0xf5, 0x21, 0x00


	//----- nvinfo : EIATTR_KPARAM_INFO
	.align		4
.L_51:
        /*0028*/ 	.byte	0x04, 0x17
        /*002a*/ 	.short	(.L_53 - .L_52)
.L_52:
        /*002c*/ 	.word	0x00000000
        /*0030*/ 	.short	0x0001
        /*0032*/ 	.short	0x0008
        /*0034*/ 	.byte	0x00, 0xf5, 0x21, 0x00


	//----- nvinfo : EIATTR_KPARAM_INFO
	.align		4
.L_53:
        /*0038*/ 	.byte	0x04, 0x17
        /*003a*/ 	.short	(.L_55 - .L_54)
.L_54:
        /*003c*/ 	.word	0x00000000
        /*0040*/ 	.short	0x0000
        /*0042*/ 	.short	0x0000
        /*0044*/ 	.byte	0x00, 0xf5, 0x21, 0x00


	//----- nvinfo : EIATTR_SPARSE_MMA_MASK
	.align		4
.L_55:
        /*0048*/ 	.byte	0x03, 0x50
        /*004a*/ 	.short	0x0000


	//----- nvinfo : EIATTR_MAXREG_COUNT
	.align		4
        /*004c*/ 	.byte	0x03, 0x1b
        /*004e*/ 	.short	0x00ff


	//----- nvinfo : EIATTR_MERCURY_ISA_VERSION
	.align		4
        /*0050*/ 	.byte	0x03, 0x5f
        /*0052*/ 	.short	0x0101


	//----- nvinfo : EIATTR_VRC_CTA_INIT_COUNT
	.align		4
        /*0054*/ 	.byte	0x02, 0x4a
	.zero		1
	.zero		1


	//----- nvinfo : EIATTR_EXIT_INSTR_OFFSETS
	.align		4
        /*0058*/ 	.byte	0x04, 0x1c
        /*005a*/ 	.short	(.L_57 - .L_56)


	//   ....[0]....
.L_56:
        /*005c*/ 	.word	0x000000d0


	//   ....[1]....
        /*0060*/ 	.word	0x000008f0


	//----- nvinfo : EIATTR_CBANK_PARAM_SIZE
	.align		4
.L_57:
        /*0064*/ 	.byte	0x03, 0x19
        /*0066*/ 	.short	0x001c


	//----- nvinfo : EIATTR_PARAM_CBANK
	.align		4
        /*0068*/ 	.byte	0x04, 0x0a
        /*006a*/ 	.short	(.L_59 - .L_58)
	.align		4
.L_58:
        /*006c*/ 	.word	index@(.nv.constant0._Z18matrixMulUnrolled8PfS_S_i)
        /*0070*/ 	.short	0x0380
        /*0072*/ 	.short	0x001c


	//----- nvinfo : EIATTR_SW_WAR
	.align		4
.L_59:
        /*0074*/ 	.byte	0x04, 0x36
        /*0076*/ 	.short	(.L_61 - .L_60)
.L_60:
        /*0078*/ 	.word	0x00000008
.L_61:


//--------------------- .nv.info._Z18matrixMulUnrolled4PfS_S_i --------------------------
	.section	.nv.info._Z18matrixMulUnrolled4PfS_S_i,"",@"SHT_CUDA_INFO"
	.sectionflags	@""
	.align	4


	//----- nvinfo : EIATTR_CUDA_API_VERSION
	.align		4
        /*0000*/ 	.byte	0x04, 0x37
        /*0002*/ 	.short	(.L_63 - .L_62)
.L_62:
        /*0004*/ 	.word	0x00000082


	//----- nvinfo : EIATTR_KPARAM_INFO
	.align		4
.L_63:
        /*0008*/ 	.byte	0x04, 0x17
        /*000a*/ 	.short	(.L_65 - .L_64)
.L_64:
        /*000c*/ 	.word	0x00000000
        /*0010*/ 	.short	0x0003
        /*0012*/ 	.short	0x0018
        /*0014*/ 	.byte	0x00, 0xf0, 0x11, 0x00


	//----- nvinfo : EIATTR_KPARAM_INFO
	.align		4
.L_65:
        /*0018*/ 	.byte	0x04, 0x17
        /*001a*/ 	.short	(.L_67 - .L_66)
.L_66:
        /*001c*/ 	.word	0x00000000
        /*0020*/ 	.short	0x0002
        /*0022*/ 	.short	0x0010
        /*0024*/ 	.byte	0x00, 0xf5, 0x21, 0x00


	//----- nvinfo : EIATTR_KPARAM_INFO
	.align		4
.L_67:
        /*0028*/ 	.byte	0x04, 0x17
        /*002a*/ 	.short	(.L_69 - .L_68)
.L_68:
        /*002c*/ 	.word	0x00000000
        /*0030*/ 	.short	0x0001
        /*0032*/ 	.short	0x0008
        /*0034*/ 	.byte	0x00, 0xf5, 0x21, 0x00


	//----- nvinfo : EIATTR_KPARAM_INFO
	.align		4
.L_69:
        /*0038*/ 	.byte	0x04, 0x17
        /*003a*/ 	.short	(.L_71 - .L_70)
.L_70:
        /*003c*/ 	.word	0x00000000
        /*0040*/ 	.short	0x0000
        /*0042*/ 	.short	0x0000
        /*0044*/ 	.byte	0x00, 0xf5, 0x21, 0x00


	//----- nvinfo : EIATTR_SPARSE_MMA_MASK
	.align		4
.L_71:
        /*0048*/ 	.byte	0x03, 0x50
        /*004a*/ 	.short	0x0000


	//----- nvinfo : EIATTR_MAXREG_COUNT
	.align		4
        /*004c*/ 	.byte	0x03, 0x1b
        /*004e*/ 	.short	0x00ff


	//----- nvinfo : EIATTR_MERCURY_ISA_VERSION
	.align		4
        /*0050*/ 	.byte	0x03, 0x5f
        /*0052*/ 	.short	0x0101


	//----- nvinfo : EIATTR_VRC_CTA_INIT_COUNT
	.align		4
        /*0054*/ 	.byte	0x02, 0x4a
	.zero		1
	.zero		1


	//----- nvinfo : EIATTR_EXIT_INSTR_OFFSETS
	.align		4
        /*0058*/ 	.byte	0x04, 0x1c
        /*005a*/ 	.short	(.L_73 - .L_72)


	//   ....[0]....
.L_72:
        /*005c*/ 	.word	0x000000d0


	//   ....[1]....
        /*0060*/ 	.word	0x00000b70


	//----- nvinfo : EIATTR_CBANK_PARAM_SIZE
	.align		4
.L_73:
        /*0064*/ 	.byte	0x03, 0x19
        /*0066*/ 	.short	0x001c


	//----- nvinfo : EIATTR_PARAM_CBANK
	.align		4
        /*0068*/ 	.byte	0x04, 0x0a
        /*006a*/ 	.short	(.L_75 - .L_74)
	.align		4
.L_74:
        /*006c*/ 	.word	index@(.nv.constant0._Z18matrixMulUnrolled4PfS_S_i)
        /*0070*/ 	.short	0x0380
        /*0072*/ 	.short	0x001c


	//----- nvinfo : EIATTR_SW_WAR
	.align		4
.L_75:
        /*0074*/ 	.byte	0x04, 0x36
        /*0076*/ 	.short	(.L_77 - .L_76)
.L_76:
        /*0078*/ 	.word	0x00000008
.L_77:


//--------------------- .nv.info._Z18matrixMulUnrolled2PfS_S_i --------------------------
	.section	.nv.info._Z18matrixMulUnrolled2PfS_S_i,"",@"SHT_CUDA_INFO"
	.sectionflags	@""
	.align	4


	//----- nvinfo : EIATTR_CUDA_API_VERSION
	.align		4
        /*0000*/ 	.byte	0x04, 0x37
        /*0002*/ 	.short	(.L_79 - .L_78)
.L_78:
        /*0004*/ 	.word	0x00000082


	//----- nvinfo : EIATTR_KPARAM_INFO
	.align		4
.L_79:
        /*0008*/ 	.byte	0x04, 0x17
        /*000a*/ 	.short	(.L_81 - .L_80)
.L_80:
        /*000c*/ 	.word	0x00000000
        /*0010*/ 	.short	0x0003
        /*0012*/ 	.short	0x0018
        /*0014*/ 	.byte	0x00, 0xf0, 0x11, 0x00


	//----- nvinfo : EIATTR_KPARAM_INFO
	.align		4
.L_81:
        /*0018*/ 	.byte	0x04, 0x17
        /*001a*/ 	.short	(.L_83 - .L_82)
.L_82:
        /*001c*/ 	.word	0x00000000
        /*0020*/ 	.short	0x0002
        /*0022*/ 	.short	0x0010
        /*0024*/ 	.byte	0x00, 0xf5, 0x21, 0x00


	//----- nvinfo : EIATTR_KPARAM_INFO
	.align		4
.L_83:
        /*0028*/ 	.byte	0x04, 0x17
        /*002a*/ 	.short	(.L_85 - .L_84)
.L_84:
        /*002c*/ 	.word	0x00000000
        /*0030*/ 	.short	0x0001
        /*0032*/ 	.short	0x0008
        /*0034*/ 	.byte	0x00, 0xf5, 0x21, 0x00


	//----- nvinfo : EIATTR_KPARAM_INFO
	.align		4
.L_85:
        /*0038*/ 	.byte	0x04, 0x17
        /*003a*/ 	.short	(.L_87 - .L_86)
.L_86:
        /*003c*/ 	.word	0x00000000
        /*0040*/ 	.short	0x0000
        /*0042*/ 	.short	0x0000
        /*0044*/ 	.byte	0x00, 0xf5, 0x21, 0x00


	//----- nvinfo : EIATTR_SPARSE_MMA_MASK
	.align		4
.L_87:
        /*0048*/ 	.byte	0x03, 0x50
        /*004a*/ 	.short	0x0000


	//----- nvinfo : EIATTR_MAXREG_COUNT
	.align		4
        /*004c*/ 	.byte	0x03, 0x1b
        /*004e*/ 	.short	0x00ff


	//----- nvinfo : EIATTR_MERCURY_ISA_VERSION
	.align		4
        /*0050*/ 	.byte	0x03, 0x5f
        /*0052*/ 	.short	0x0101


	//----- nvinfo : EIATTR_VRC_CTA_INIT_COUNT
	.align		4
        /*0054*/ 	.byte	0x02, 0x4a
	.zero		1
	.zero		1


	//----- nvinfo : EIATTR_EXIT_INSTR_OFFSETS
	.align		4
        /*0058*/ 	.byte	0x04, 0x1c
        /*005a*/ 	.short	(.L_89 - .L_88)


	//   ....[0]....
.L_88:
        /*005c*/ 	.word	0x000000d0


	//   ....[1]....
        /*0060*/ 	.word	0x00000da0


	//----- nvinfo : EIATTR_CBANK_PARAM_SIZE
	.align		4
.L_89:
        /*0064*/ 	.byte	0x03, 0x19
        /*0066*/ 	.short	0x001c


	//----- nvinfo : EIATTR_PARAM_CBANK
	.align		4
        /*0068*/ 	.byte	0x04, 0x0a
        /*006a*/ 	.short	(.L_91 - .L_90)
	.align		4
.L_90:
        /*006c*/ 	.word	index@(.nv.constant0._Z18matrixMulUnrolled2PfS_S_i)
        /*0070*/ 	.short	0x0380
        /*0072*/ 	.short	0x001c


	//----- nvinfo : EIATTR_SW_WAR
	.align		4
.L_91:
        /*0074*/ 	.byte	0x04, 0x36
        /*0076*/ 	.short	(.L_93 - .L_92)
.L_92:
        /*0078*/ 	.word	0x00000008
.L_93:


//--------------------- .nv.info._Z14matrixMulBasicPfS_S_i --------------------------
	.section	.nv.info._Z14matrixMulBasicPfS_S_i,"",@"SHT_CUDA_INFO"
	.sectionflags	@""
	.align	4


	//----- nvinfo : EIATTR_CUDA_API_VERSION
	.align		4
        /*0000*/ 	.byte	0x04, 0x37
        /*0002*/ 	.short	(.L_95 - .L_94)
.L_94:
        /*0004*/ 	.word	0x00000082


	//----- nvinfo : EIATTR_KPARAM_INFO
	.align		4
.L_95:
        /*0008*/ 	.byte	0x04, 0x17
        /*000a*/ 	.short	(.L_97 - .L_96)
.L_96:
        /*000c*/ 	.word	0x00000000
        /*0010*/ 	.short	0x0003
        /*0012*/ 	.short	0x0018
        /*0014*/ 	.byte	0x00, 0xf0, 0x11, 0x00


	//----- nvinfo : EIATTR_KPARAM_INFO
	.align		4
.L_97:
        /*0018*/ 	.byte	0x04, 0x17
        /*001a*/ 	.short	(.L_99 - .L_98)
.L_98:
        /*001c*/ 	.word	0x00000000
        /*0020*/ 	.short	0x0002
        /*0022*/ 	.short	0x0010
        /*0024*/ 	.byte	0x00, 0xf5, 0x21, 0x00


	//----- nvinfo : EIATTR_KPARAM_INFO
	.align		4
.L_99:
        /*0028*/ 	.byte	0x04, 0x17
        /*002a*/ 	.short	(.L_101 - .L_100)
.L_100:
        /*002c*/ 	.word	0x00000000
        /*0030*/ 	.short	0x0001
        /*0032*/ 	.short	0x0008
        /*0034*/ 	.byte	0x00, 0xf5, 0x21, 0x00


	//----- nvinfo : EIATTR_KPARAM_INFO
	.align		4
.L_101:
        /*0038*/ 	.byte	0x04, 0x17
        /*003a*/ 	.short	(.L_103 - .L_102)
.L_102:
        /*003c*/ 	.word	0x00000000
        /*0040*/ 	.short	0x0000
        /*0042*/ 	.short	0x0000
        /*0044*/ 	.byte	0x00, 0xf5, 0x21, 0x00


	//----- nvinfo : EIATTR_SPARSE_MMA_MASK
	.align		4
.L_103:
        /*0048*/ 	.byte	0x03, 0x50
        /*004a*/ 	.short	0x0000


	//----- nvinfo : EIATTR_MAXREG_COUNT
	.align		4
        /*004c*/ 	.byte	0x03, 0x1b
        /*004e*/ 	.short	0x00ff


	//----- nvinfo : EIATTR_MERCURY_ISA_VERSION
	.align		4
        /*0050*/ 	.byte	0x03, 0x5f
        /*0052*/ 	.short	0x0101


	//----- nvinfo : EIATTR_VRC_CTA_INIT_COUNT
	.align		4
        /*0054*/ 	.byte	0x02, 0x4a
	.zero		1
	.zero		1


	//----- nvinfo : EIATTR_EXIT_INSTR_OFFSETS
	.align		4
        /*0058*/ 	.byte	0x04, 0x1c
        /*005a*/ 	.short	(.L_105 - .L_104)


	//   ....[0]....
.L_104:
        /*005c*/ 	.word	0x000000c0


	//   ....[1]....
        /*0060*/ 	.word	0x00000a90


	//----- nvinfo : EIATTR_CBANK_PARAM_SIZE
	.align		4
.L_105:
        /*0064*/ 	.byte	0x03, 0x19
        /*0066*/ 	.short	0x001c


	//----- nvinfo : EIATTR_PARAM_CBANK
	.align		4
        /*0068*/ 	.byte	0x04, 0x0a
        /*006a*/ 	.short	(.L_107 - .L_106)
	.align		4
.L_106:
        /*006c*/ 	.word	index@(.nv.constant0._Z14matrixMulBasicPfS_S_i)
        /*0070*/ 	.short	0x0380
        /*0072*/ 	.short	0x001c


	//----- nvinfo : EIATTR_SW_WAR
	.align		4
.L_107:
        /*0074*/ 	.byte	0x04, 0x36
        /*0076*/ 	.short	(.L_109 - .L_108)
.L_108:
        /*0078*/ 	.word	0x00000008
.L_109:


//--------------------- .nv.callgraph             --------------------------
	.section	.nv.callgraph,"",@"SHT_CUDA_CALLGRAPH"
	.align	4
	.sectionentsize	8
	.align		4
        /*0000*/ 	.word	0x00000000
	.align		4
        /*0004*/ 	.word	0xffffffff
	.align		4
        /*0008*/ 	.word	0x00000000
	.align		4
        /*000c*/ 	.word	0xfffffffe
	.align		4
        /*0010*/ 	.word	0x00000000
	.align		4
        /*0014*/ 	.word	0xfffffffd
	.align		4
        /*0018*/ 	.word	0x00000000
	.align		4
        /*001c*/ 	.word	0xfffffffc


//--------------------- .text._Z19matrixMulUnrolled16PfS_S_i --------------------------
	.section	.text._Z19matrixMulUnrolled16PfS_S_i,"ax",@progbits
	.align	128
        .global         _Z19matrixMulUnrolled16PfS_S_i
        .type           _Z19matrixMulUnrolled16PfS_S_i,@function
        .size           _Z19matrixMulUnrolled16PfS_S_i,(.L_x_22 - _Z19matrixMulUnrolled16PfS_S_i)
        .other          _Z19matrixMulUnrolled16PfS_S_i,@"STO_CUDA_ENTRY STV_DEFAULT"
_Z19matrixMulUnrolled16PfS_S_i:
.text._Z19matrixMulUnrolled16PfS_S_i:
[----:B------:R-:W-:Y:S01]  /*0000*/  LDC R1, c[0x0][0x37c] ;  /* 0x0000df00ff017b82 */ /* 0x000fe20000000800 */
[----:B------:R-:W0:Y:S07]  /*0010*/  S2R R3, SR_TID.Y ;  /* 0x0000000000037919 */ /* 0x000e2e0000002200 */
[----:B------:R-:W0:Y:S01]  /*0020*/  LDC R8, c[0x0][0x364] ;  /* 0x0000d900ff087b82 */ /* 0x000e220000000800 */
[----:B------:R-:W1:Y:S01]  /*0030*/  LDCU UR6, c[0x0][0x398] ;  /* 0x00007300ff0677ac */ /* 0x000e620008000800 */
[----:B------:R-:W2:Y:S06]  /*0040*/  S2R R0, SR_TID.X ;  /* 0x0000000000007919 */ /* 0x000eac0000002100 */
[----:B------:R-:W0:Y:S08]  /*0050*/  S2UR UR4, SR_CTAID.Y ;  /* 0x00000000000479c3 */ /* 0x000e300000002600 */
[----:B------:R-:W2:Y:S08]  /*0060*/  S2UR UR5, SR_CTAID.X ;  /* 0x00000000000579c3 */ /* 0x000eb00000002500 */
[----:B------:R-:W2:Y:S01]  /*0070*/  LDC R9, c[0x0][0x360] ;  /* 0x0000d800ff097b82 */ /* 0x000ea20000000800 */
[----:B0-----:R-:W-:-:S02]  /*0080*/  IMAD R8, R8, UR4, R3 ;  /* 0x0000000408087c24 */ /* 0x001fc4000f8e0203 */
[----:B--2---:R-:W-:-:S05]  /*0090*/  IMAD R9, R9, UR5, R0 ;  /* 0x0000000509097c24 */ /* 0x004fca000f8e0200 */
[----:B------:R-:W-:-:S04]  /*00a0*/  VIMNMX R0, PT, PT, R8, R9, !PT ;  /* 0x0000000908007248 */ /* 0x000fc80007fe0100 */
[----:B-1----:R-:W-:-:S13]  /*00b0*/  ISETP.GE.AND P0, PT, R0, UR6, PT ;  /* 0x0000000600007c0c */ /* 0x002fda000bf06270 */
[----:B------:R-:W-:Y:S05]  /*00c0*/  @P0 EXIT ;  /* 0x000000000000094d */ /* 0x000fea0003800000 */
[----:B------:R-:W0:Y:S01]  /*00d0*/  LDC R10, c[0x0][0x398] ;  /* 0x0000e600ff0a7b82 */ /* 0x000e220000000800 */
[----:B------:R-:W-:Y:S01]  /*00e0*/  HFMA2 R0, -RZ, RZ, 0, 0 ;  /* 0x00000000ff007431 */ /* 0x000fe200000001ff */
[----:B------:R-:W1:Y:S01]  /*00f0*/  LDCU.64 UR8, c[0x0][0x358] ;  /* 0x00006b00ff0877ac */ /* 0x000e620008000a00 */
[----:B------:R-:W-:-:S05]  /*0100*/  UMOV UR4, URZ ;  /* 0x000000ff00047c82 */ /* 0x000fca0008000000 */
[----:B------:R-:W2:Y:S08]  /*0110*/  LDC.64 R2, c[0x0][0x380] ;  /* 0x0000e000ff027b82 */ /* 0x000eb00000000a00 */
[----:B------:R-:W3:Y:S02]  /*0120*/  LDC.64 R4, c[0x0][0x388] ;  /* 0x0000e200ff047b82 */ /* 0x000ee40000000a00 */
.L_x_0:
[----:B------:R-:W-:Y:S02]  /*0130*/  UIADD3 UR5, UPT, UPT, UR4, 0x1, URZ ;  /* 0x0000000104057890 */ /* 0x000fe4000fffe0ff */
[----:B0-----:R-:W-:Y:S02]  /*0140*/  IMAD R13, R10, UR4, R9 ;  /* 0x000000040a0d7c24 */ /* 0x001fe4000f8e0209 */
[----:B------:R-:W-:Y:S02]  /*0150*/  IMAD R7, R8, R10, UR4 ;  /* 0x0000000408077e24 */ /* 0x000fe4000f8e020a */
[----:B---3--:R-:W-:Y:S01]  /*0160*/  IMAD.WIDE R12, R13, 0x4, R4 ;  /* 0x000000040d0c7825 */ /* 0x008fe200078e0204 */
[----:B------:R-:W-:-:S03]  /*0170*/  ISETP.LE.AND P0, PT, R10, UR5, PT ;  /* 0x000000050a007c0c */ /* 0x000fc6000bf03270 */
[----:B--2---:R-:W-:Y:S01]  /*0180*/  IMAD.WIDE.U32 R6, R7, 0x4, R2 ;  /* 0x0000000407067825 */ /* 0x004fe200078e0002 */
[----:B-1----:R-:W2:Y:S04]  /*0190*/  LDG.E R25, desc[UR8][R12.64] ;  /* 0x000000080c197981 */ /* 0x002ea8000c1e1900 */
[----:B------:R-:W2:Y:S05]  /*01a0*/  LDG.E R11, desc[UR8][R6.64] ;  /* 0x00000008060b7981 */ /* 0x000eaa000c1e1900 */
[----:B------:R-:W3:Y:S01]  /*01b0*/  @!P0 LDG.E R15, desc[UR8][R6.64+0x4] ;  /* 0x00000408060f8981 */ /* 0x000ee2000c1e1900 */
[----:B------:R-:W-:-:S02]  /*01c0*/  UIADD3 UR5, UPT, UPT, UR4, 0x2, URZ ;  /* 0x0000000204057890 */ /* 0x000fc4000fffe0ff */
[----:B------:R-:W-:-:S04]  /*01d0*/  UIADD3 UR6, UPT, UPT, UR4, 0x3, URZ ;  /* 0x0000000304067890 */ /* 0x000fc8000fffe0ff */
[C---:B------:R-:W-:Y:S01]  /*01e0*/  ISETP.LE.AND P1, PT, R10.reuse, UR5, PT ;  /* 0x000000050a007c0c */ /* 0x040fe2000bf23270 */
[----:B------:R-:W-:Y:S01]  /*01f0*/  UIADD3 UR5, UPT, UPT, UR4, 0x4, URZ ;  /* 0x0000000404057890 */ /* 0x000fe2000fffe0ff */
[----:B------:R-:W-:Y:S01]  /*0200*/  ISETP.LE.AND P4, PT, R10, UR6, PT ;  /* 0x000000060a007c0c */ /* 0x000fe2000bf83270 */
[----:B------:R-:W-:-:S04]  /*0210*/  UIADD3 UR6, UPT, UPT, UR4, 0x5, URZ ;  /* 0x0000000504067890 */ /* 0x000fc8000fffe0ff */
[C---:B------:R-:W-:Y:S01]  /*0220*/  ISETP.LE.AND P3, PT, R10.reuse, UR5, PT ;  /* 0x000000050a007c0c */ /* 0x040fe2000bf63270 */
[----:B------:R-:W-:Y:S01]  /*0230*/  UIADD3 UR5, UPT, UPT, UR4, 0x6, URZ ;  /* 0x0000000604057890 */ /* 0x000fe2000fffe0ff */
[----:B------:R-:W-:Y:S01]  /*0240*/  ISETP.LE.AND P6, PT, R10, UR6, PT ;  /* 0x000000060a007c0c */ /* 0x000fe2000bfc3270 */
[----:B------:R-:W-:-:S03]  /*0250*/  UIADD3 UR6, UPT, UPT, UR4, 0x7, URZ ;  /* 0x0000000704067890 */ /* 0x000fc6000fffe0ff */
[----:B------:R-:W4:Y:S01]  /*0260*/  @!P1 LDG.E R13, desc[UR8][R6.64+0x8] ;  /* 0x00000808060d9981 */ /* 0x000f22000c1e1900 */
[C---:B------:R-:W-:Y:S01]  /*0270*/  ISETP.LE.AND P5, PT, R10.reuse, UR5, PT ;  /* 0x000000050a007c0c */ /* 0x040fe2000bfa3270 */
[----:B------:R-:W-:Y:S02]  /*0280*/  UIADD3 UR5, UPT, UPT, UR4, 0x8, URZ ;  /* 0x0000000804057890 */ /* 0x000fe4000fffe0ff */
[----:B------:R-:W5:Y:S01]  /*0290*/  @!P4 LDG.E R17, desc[UR8][R6.64+0xc] ;  /* 0x00000c080611c981 */ /* 0x000f62000c1e1900 */
[----:B------:R-:W-:-:S09]  /*02a0*/  ISETP.LE.AND P2, PT, R10, UR6, PT ;  /* 0x000000060a007c0c */ /* 0x000fd2000bf43270 */
[----:B------:R-:W5:Y:S04]  /*02b0*/  @!P5 LDG.E R19, desc[UR8][R6.64+0x18] ;  /* 0x000018080613d981 */ /* 0x000f68000c1e1900 */
[----:B------:R-:W5:Y:S01]  /*02c0*/  @!P2 LDG.E R21, desc[UR8][R6.64+0x1c] ;  /* 0x00001c080615a981 */ /* 0x000f62000c1e1900 */
[----:B--2---:R-:W-:-:S03]  /*02d0*/  FFMA R0, R11, R25, R0 ;  /* 0x000000190b007223 */ /* 0x004fc60000000000 */
[----:B------:R-:W2:Y:S01]  /*02e0*/  @!P3 LDG.E R11, desc[UR8][R6.64+0x10] ;  /* 0x00001008060bb981 */ /* 0x000ea2000c1e1900 */
[----:B---3--:R-:W-:Y:S01]  /*02f0*/  @!P0 FFMA R0, R25, R15, R0 ;  /* 0x0000000f19008223 */ /* 0x008fe20000000000 */
[----:B------:R-:W-:Y:S02]  /*0300*/  ISETP.LE.AND P0, PT, R10, UR5, PT ;  /* 0x000000050a007c0c */ /* 0x000fe4000bf03270 */
[----:B------:R-:W3:Y:S11]  /*0310*/  @!P6 LDG.E R15, desc[UR8][R6.64+0x14] ;  /* 0x00001408060fe981 */ /* 0x000ef6000c1e1900 */
[----:B------:R-:W3:Y:S01]  /*0320*/  @!P0 LDG.E R23, desc[UR8][R6.64+0x20] ;  /* 0x0000200806178981 */ /* 0x000ee2000c1e1900 */
[----:B------:R-:W-:-:S02]  /*0330*/  UIADD3 UR5, UPT, UPT, UR4, 0x9, URZ ;  /* 0x0000000904057890 */ /* 0x000fc4000fffe0ff */
[----:B------:R-:W-:Y:S01]  /*0340*/  UIADD3 UR6, UPT, UPT, UR4, 0xa, URZ ;  /* 0x0000000a04067890 */ /* 0x000fe2000fffe0ff */
[----:B----4-:R-:W-:-:S03]  /*0350*/  @!P1 FFMA R0, R25, R13, R0 ;  /* 0x0000000d19009223 */ /* 0x010fc60000000000 */
[C---:B------:R-:W-:Y:S01]  /*0360*/  ISETP.LE.AND P1, PT, R10.reuse, UR5, PT ;  /* 0x000000050a007c0c */ /* 0x040fe2000bf23270 */
[----:B------:R-:W-:Y:S01]  /*0370*/  UIADD3 UR5, UPT, UPT, UR4, 0xb, URZ ;  /* 0x0000000b04057890 */ /* 0x000fe2000fffe0ff */
[----:B-----5:R-:W-:Y:S01]  /*0380*/  @!P4 FFMA R0, R25, R17, R0 ;  /* 0x000000111900c223 */ /* 0x020fe20000000000 */
[----:B------:R-:W-:Y:S01]  /*0390*/  ISETP.LE.AND P4, PT, R10, UR6, PT ;  /* 0x000000060a007c0c */ /* 0x000fe2000bf83270 */
[----:B------:R-:W-:-:S12]  /*03a0*/  UIADD3 UR6, UPT, UPT, UR4, 0xc, URZ ;  /* 0x0000000c04067890 */ /* 0x000fd8000fffe0ff */
[----:B------:R-:W4:Y:S01]  /*03b0*/  @!P4 LDG.E R13, desc[UR8][R6.64+0x28] ;  /* 0x00002808060dc981 */ /* 0x000f22000c1e1900 */
[C---:B--2---:R-:W-:Y:S01]  /*03c0*/  @!P3 FFMA R0, R25.reuse, R11, R0 ;  /* 0x0000000b1900b223 */ /* 0x044fe20000000000 */
[C---:B------:R-:W-:Y:S01]  /*03d0*/  ISETP.LE.AND P3, PT, R10.reuse, UR5, PT ;  /* 0x000000050a007c0c */ /* 0x040fe2000bf63270 */
[----:B------:R-:W-:Y:S01]  /*03e0*/  UIADD3 UR5, UPT, UPT, UR4, 0xd, URZ ;  /* 0x0000000d04057890 */ /* 0x000fe2000fffe0ff */
[----:B------:R-:W2:Y:S01]  /*03f0*/  @!P1 LDG.E R11, desc[UR8][R6.64+0x24] ;  /* 0x00002408060b9981 */ /* 0x000ea2000c1e1900 */
[C---:B---3--:R-:W-:Y:S01]  /*0400*/  @!P6 FFMA R0, R25.reuse, R15, R0 ;  /* 0x0000000f1900e223 */ /* 0x048fe20000000000 */
[C---:B------:R-:W-:Y:S01]  /*0410*/  ISETP.LE.AND P6, PT, R10.reuse, UR6, PT ;  /* 0x000000060a007c0c */ /* 0x040fe2000bfc3270 */
[----:B------:R-:W-:Y:S02]  /*0420*/  UIADD3 UR6, UPT, UPT, UR4, 0xe, URZ ;  /* 0x0000000e04067890 */ /* 0x000fe4000fffe0ff */
[----:B------:R-:W-:Y:S01]  /*0430*/  @!P5 FFMA R0, R25, R19, R0 ;  /* 0x000000131900d223 */ /* 0x000fe20000000000 */
[----:B------:R-:W-:Y:S01]  /*0440*/  ISETP.LE.AND P5, PT, R10, UR5, PT ;  /* 0x000000050a007c0c */ /* 0x000fe2000bfa3270 */
[----:B------:R-:W-:-:S02]  /*0450*/  UIADD3 UR5, UPT, UPT, UR4, 0xf, URZ ;  /* 0x0000000f04057890 */ /* 0x000fc4000fffe0ff */
[C---:B------:R-:W-:Y:S01]  /*0460*/  @!P2 FFMA R0, R25.reuse, R21, R0 ;  /* 0x000000151900a223 */ /* 0x040fe20000000000 */
[C---:B------:R-:W-:Y:S01]  /*0470*/  ISETP.LE.AND P2, PT, R10.reuse, UR6, PT ;  /* 0x000000060a007c0c */ /* 0x040fe2000bf43270 */
[----:B------:R-:W3:Y:S02]  /*0480*/  @!P3 LDG.E R15, desc[UR8][R6.64+0x2c] ;  /* 0x00002c08060fb981 */ /* 0x000ee4000c1e1900 */
[C---:B------:R-:W-:Y:S01]  /*0490*/  @!P0 FFMA R0, R25.reuse, R23, R0 ;  /* 0x0000001719008223 */ /* 0x040fe20000000000 */
[----:B------:R-:W-:Y:S01]  /*04a0*/  ISETP.LE.AND P0, PT, R10, UR5, PT ;  /* 0x000000050a007c0c */ /* 0x000fe2000bf03270 */
[----:B------:R-:W5:Y:S04]  /*04b0*/  @!P6 LDG.E R17, desc[UR8][R6.64+0x30] ;  /* 0x000030080611e981 */ /* 0x000f68000c1e1900 */
[----:B------:R-:W5:Y:S04]  /*04c0*/  @!P5 LDG.E R19, desc[UR8][R6.64+0x34] ;  /* 0x000034080613d981 */ /* 0x000f68000c1e1900 */
[----:B------:R-:W5:Y:S04]  /*04d0*/  @!P2 LDG.E R21, desc[UR8][R6.64+0x38] ;  /* 0x000038080615a981 */ /* 0x000f68000c1e1900 */
[----:B------:R-:W5:Y:S01]  /*04e0*/  @!P0 LDG.E R23, desc[UR8][R6.64+0x3c] ;  /* 0x00003c0806178981 */ /* 0x000f62000c1e1900 */
[----:B------:R-:W-:Y:S01]  /*04f0*/  UIADD3 UR4, UPT, UPT, UR4, 0x10, URZ ;  /* 0x0000001004047890 */ /* 0x000fe2000fffe0ff */
[----:B--2---:R-:W-:-:S04]  /*0500*/  @!P1 FFMA R0, R25, R11, R0 ;  /* 0x0000000b19009223 */ /* 0x004fc80000000000 */
[----:B----4-:R-:W-:Y:S01]  /*0510*/  @!P4 FFMA R0, R25, R13, R0 ;  /* 0x0000000d1900c223 */ /* 0x010fe20000000000 */
[----:B------:R-:W-:-:S03]  /*0520*/  ISETP.LE.AND P1, PT, R10, UR4, PT ;  /* 0x000000040a007c0c */ /* 0x000fc6000bf23270 */
[----:B---3--:R-:W-:-:S04]  /*0530*/  @!P3 FFMA R0, R25, R15, R0 ;  /* 0x0000000f1900b223 */ /* 0x008fc80000000000 */
[----:B-----5:R-:W-:-:S04]  /*0540*/  @!P6 FFMA R0, R25, R17, R0 ;  /* 0x000000111900e223 */ /* 0x020fc80000000000 */
[----:B------:R-:W-:-:S04]  /*0550*/  @!P5 FFMA R0, R25, R19, R0 ;  /* 0x000000131900d223 */ /* 0x000fc80000000000 */
[----:B------:R-:W-:-:S04]  /*0560*/  @!P2 FFMA R0, R25, R21, R0 ;  /* 0x000000151900a223 */ /* 0x000fc80000000000 */
[----:B------:R-:W-:Y:S01]  /*0570*/  @!P0 FFMA R0, R25, R23, R0 ;  /* 0x0000001719008223 */ /* 0x000fe20000000000 */
[----:B------:R-:W-:Y:S06]  /*0580*/  @!P1 BRA `(.L_x_0) ;  /* 0xfffffff800e89947 */ /* 0x000fec000383ffff */
[----:B------:R-:W0:Y:S01]  /*0590*/  LDC.64 R2, c[0x0][0x390] ;  /* 0x0000e400ff027b82 */ /* 0x000e220000000a00 */
[----:B------:R-:W-:-:S04]  /*05a0*/  IMAD R9, R8, R10, R9 ;  /* 0x0000000a08097224 */ /* 0x000fc800078e0209 */
[----:B0-----:R-:W-:-:S05]  /*05b0*/  IMAD.WIDE R2, R9, 0x4, R2 ;  /* 0x0000000409027825 */ /* 0x001fca00078e0202 */
[----:B------:R-:W-:Y:S01]  /*05c0*/  STG.E desc[UR8][R2.64], R0 ;  /* 0x0000000002007986 */ /* 0x000fe2000c101908 */
[----:B------:R-:W-:Y:S05]  /*05d0*/  EXIT ;  /* 0x000000000000794d */ /* 0x000fea0003800000 */
.L_x_1:
[----:B------:R-:W-:-:S00]  /*05e0*/  BRA `(.L_x_1) ;  /* 0xfffffffc00fc7947 */ /* 0x000fc0000383ffff */
[----:B------:R-:W-:-:S00]  /*05f0*/  NOP ;  /* 0x0000000000007918 */ /* 0x000fc00000000000 */
        /* <DEDUP_REMOVED lines=8> */
.L_x_22:


//--------------------- .text._Z18matrixMulUnrolled8PfS_S_i --------------------------
	.section	.text._Z18matrixMulUnrolled8PfS_S_i,"ax",@progbits
	.align	128
        .global         _Z18matrixMulUnrolled8PfS_S_i
        .type           _Z18matrixMulUnrolled8PfS_S_i,@function
        .size           _Z18matrixMulUnrolled8PfS_S_i,(.L_x_23 - _Z18matrixMulUnrolled8PfS_S_i)
        .other          _Z18matrixMulUnrolled8PfS_S_i,@"STO_CUDA_ENTRY STV_DEFAULT"
_Z18matrixMulUnrolled8PfS_S_i:
.text._Z18matrixMulUnrolled8PfS_S_i:
[----:B------:R-:W-:Y:S01]  /*0000*/  LDC R1, c[0x0][0x37c] ;  /* 0x0000df00ff017b82 */ /* 0x000fe20000000800 */
[----:B------:R-:W0:Y:S07]  /*0010*/  S2R R3, SR_TID.Y ;  /* 0x0000000000037919 */ /* 0x000e2e0000002200 */
[----:B------:R-:W0:Y:S01]  /*0020*/  LDC R0, c[0x0][0x364] ;  /* 0x0000d900ff007b82 */ /* 0x000e220000000800 */
[----:B------:R-:W1:Y:S01]  /*0030*/  LDCU UR6, c[0x0][0x398] ;  /* 0x00007300ff0677ac */ /* 0x000e620008000800 */
[----:B------:R-:W2:Y:S06]  /*0040*/  S2R R2, SR_TID.X ;  /* 0x0000000000027919 */ /* 0x000eac0000002100 */
[----:B------:R-:W0:Y:S08]  /*0050*/  S2UR UR4, SR_CTAID.Y ;  /* 0x00000000000479c3 */ /* 0x000e300000002600 */
[----:B------:R-:W2:Y:S01]  /*0060*/  S2UR UR5, SR_CTAID.X ;  /* 0x00000000000579c3 */ /* 0x000ea20000002500 */
[----:B-1----:R-:W-:-:S07]  /*0070*/  MOV R10, UR6 ;  /* 0x00000006000a7c02 */ /* 0x002fce0008000f00 */
[----:B------:R-:W2:Y:S01]  /*0080*/  LDC R11, c[0x0][0x360] ;  /* 0x0000d800ff0b7b82 */ /* 0x000ea20000000800 */
[----:B0-----:R-:W-:Y:S02]  /*0090*/  IMAD R0, R0, UR4, R3 ;  /* 0x0000000400007c24 */ /* 0x001fe4000f8e0203 */
[----:B--2---:R-:W-:-:S05]  /*00a0*/  IMAD R11, R11, UR5, R2 ;  /* 0x000000050b0b7c24 */ /* 0x004fca000f8e0202 */
[----:B------:R-:W-:-:S04]  /*00b0*/  VIMNMX R3, PT, PT, R0, R11, !PT ;  /* 0x0000000b00037248 */ /* 0x000fc80007fe0100 */
[----:B------:R-:W-:-:S13]  /*00c0*/  ISETP.GE.AND P0, PT, R3, R10, PT ;  /* 0x0000000a0300720c */ /* 0x000fda0003f06270 */
[----:B------:R-:W-:Y:S05]  /*00d0*/  @P0 EXIT ;  /* 0x000000000000094d */ /* 0x000fea0003800000 */
[----:B------:R-:W0:Y:S01]  /*00e0*/  LDC.64 R2, c[0x0][0x390] ;  /* 0x0000e400ff027b82 */ /* 0x000e220000000a00 */
[C---:B------:R-:W-:Y:S01]  /*00f0*/  ISETP.GE.U32.AND P1, PT, R10.reuse, 0x9, PT ;  /* 0x000000090a00780c */ /* 0x040fe20003f26070 */
[----:B------:R-:W-:Y:S01]  /*0100*/  UMOV UR4, URZ ;  /* 0x000000ff00047c82 */ /* 0x000fe20008000000 */
[----:B------:R-:W-:Y:S01]  /*0110*/  IADD3 R8, PT, PT, R10, -0x1, RZ ;  /* 0xffffffff0a087810 */ /* 0x000fe20007ffe0ff */
[----:B------:R-:W1:Y:S01]  /*0120*/  LDCU.64 UR8, c[0x0][0x358] ;  /* 0x00006b00ff0877ac */ /* 0x000e620008000a00 */
[----:B------:R-:W-:Y:S02]  /*0130*/  HFMA2 R12, -RZ, RZ, 0, 0 ;  /* 0x00000000ff0c7431 */ /* 0x000fe400000001ff */
[----:B------:R-:W-:-:S07]  /*0140*/  LOP3.LUT P0, RZ, R8, 0x8, RZ, 0xc0, !PT ;  /* 0x0000000808ff7812 */ /* 0x000fce000780c0ff */
[----:B------:R-:W-:Y:S06]  /*0150*/  @!P1 BRA `(.L_x_2) ;  /* 0x0000000400409947 */ /* 0x000fec0003800000 */
[----:B------:R-:W2:Y:S01]  /*0160*/  LDC R10, c[0x0][0x398] ;  /* 0x0000e600ff0a7b82 */ /* 0x000ea20000000800 */
[----:B------:R-:W-:Y:S01]  /*0170*/  LEA.HI R14, R8, 0x1, RZ, 0x1d ;  /* 0x00000001080e7811 */ /* 0x000fe200078fe8ff */
[----:B------:R-:W-:Y:S01]  /*0180*/  UMOV UR4, URZ ;  /* 0x000000ff00047c82 */ /* 0x000fe20008000000 */
[----:B------:R-:W-:Y:S01]  /*0190*/  MOV R12, RZ ;  /* 0x000000ff000c7202 */ /* 0x000fe20000000f00 */
[----:B------:R-:W-:Y:S01]  /*01a0*/  UMOV UR5, URZ ;  /* 0x000000ff00057c82 */ /* 0x000fe20008000000 */
[----:B------:R-:W-:-:S03]  /*01b0*/  LOP3.LUT R14, R14, 0x3ffffffe, RZ, 0xc0, !PT ;  /* 0x3ffffffe0e0e7812 */ /* 0x000fc600078ec0ff */
[----:B------:R-:W3:Y:S08]  /*01c0*/  LDC.64 R4, c[0x0][0x380] ;  /* 0x0000e000ff047b82 */ /* 0x000ef00000000a00 */
[----:B------:R-:W4:Y:S02]  /*01d0*/  LDC.64 R6, c[0x0][0x388] ;  /* 0x0000e200ff067b82 */ /* 0x000f240000000a00 */
.L_x_3:
[----:B------:R-:W-:Y:S02]  /*01e0*/  UIADD3 UR6, UPT, UPT, UR4, 0x1, URZ ;  /* 0x0000000104067890 */ /* 0x000fe4000fffe0ff */
[----:B--2---:R-:W-:Y:S02]  /*01f0*/  IMAD R25, R10, UR4, R11 ;  /* 0x000000040a197c24 */ /* 0x004fe4000f8e020b */
[----:B------:R-:W-:Y:S02]  /*0200*/  IMAD R9, R0, R10, UR4 ;  /* 0x0000000400097e24 */ /* 0x000fe4000f8e020a */
[----:B----4-:R-:W-:Y:S01]  /*0210*/  IMAD.WIDE R16, R25, 0x4, R6 ;  /* 0x0000000419107825 */ /* 0x010fe200078e0206 */
[C---:B------:R-:W-:Y:S01]  /*0220*/  ISETP.LE.AND P3, PT, R10.reuse, UR6, PT ;  /* 0x000000060a007c0c */ /* 0x040fe2000bf63270 */
[----:B------:R-:W-:Y:S02]  /*0230*/  UIADD3 UR6, UPT, UPT, UR4, 0x2, URZ ;  /* 0x0000000204067890 */ /* 0x000fe4000fffe0ff */
[----:B---3--:R-:W-:Y:S01]  /*0240*/  IMAD.WIDE.U32 R8, R9, 0x4, R4 ;  /* 0x0000000409087825 */ /* 0x008fe200078e0004 */
[----:B-1----:R-:W2:Y:S03]  /*0250*/  LDG.E R15, desc[UR8][R16.64] ;  /* 0x00000008100f7981 */ /* 0x002ea6000c1e1900 */
[----:B------:R-:W-:Y:S01]  /*0260*/  ISETP.LE.AND P1, PT, R10, UR6, PT ;  /* 0x000000060a007c0c */ /* 0x000fe2000bf23270 */
[----:B------:R-:W2:Y:S01]  /*0270*/  LDG.E R13, desc[UR8][R8.64] ;  /* 0x00000008080d7981 */ /* 0x000ea2000c1e1900 */
[----:B------:R-:W-:-:S03]  /*0280*/  UIADD3 UR7, UPT, UPT, UR4, 0x4, URZ ;  /* 0x0000000404077890 */ /* 0x000fc6000fffe0ff */
[----:B------:R-:W3:Y:S04]  /*0290*/  LDG.E R27, desc[UR8][R8.64+0x20] ;  /* 0x00002008081b7981 */ /* 0x000ee8000c1e1900 */
[----:B------:R-:W4:Y:S04]  /*02a0*/  @!P3 LDG.E R18, desc[UR8][R8.64+0x4] ;  /* 0x000004080812b981 */ /* 0x000f28000c1e1900 */
[----:B------:R-:W5:Y:S01]  /*02b0*/  @!P1 LDG.E R19, desc[UR8][R8.64+0x8] ;  /* 0x0000080808139981 */ /* 0x000f62000c1e1900 */
[----:B------:R-:W-:Y:S01]  /*02c0*/  UIADD3 UR6, UPT, UPT, UR4, 0x3, URZ ;  /* 0x0000000304067890 */ /* 0x000fe2000fffe0ff */
[----:B------:R-:W-:Y:S01]  /*02d0*/  ISETP.LE.AND P6, PT, R10, UR7, PT ;  /* 0x000000070a007c0c */ /* 0x000fe2000bfc3270 */
[----:B------:R-:W-:-:S04]  /*02e0*/  UIADD3 UR7, UPT, UPT, UR4, 0x6, URZ ;  /* 0x0000000604077890 */ /* 0x000fc8000fffe0ff */
[C---:B------:R-:W-:Y:S01]  /*02f0*/  ISETP.LE.AND P2, PT, R10.reuse, UR6, PT ;  /* 0x000000060a007c0c */ /* 0x040fe2000bf43270 */
[----:B------:R-:W-:Y:S01]  /*0300*/  UIADD3 UR6, UPT, UPT, UR4, 0x5, URZ ;  /* 0x0000000504067890 */ /* 0x000fe2000fffe0ff */
[----:B------:R-:W-:-:S05]  /*0310*/  ISETP.LE.AND P4, PT, R10, UR7, PT ;  /* 0x000000070a007c0c */ /* 0x000fca000bf83270 */
[C---:B------:R-:W-:Y:S01]  /*0320*/  ISETP.LE.AND P5, PT, R10.reuse, UR6, PT ;  /* 0x000000060a007c0c */ /* 0x040fe2000bfa3270 */
[----:B------:R-:W-:Y:S01]  /*0330*/  UIADD3 UR6, UPT, UPT, UR4, 0x7, URZ ;  /* 0x0000000704067890 */ /* 0x000fe2000fffe0ff */
[----:B------:R-:W3:Y:S04]  /*0340*/  @!P6 LDG.E R21, desc[UR8][R8.64+0x10] ;  /* 0x000010080815e981 */ /* 0x000ee8000c1e1900 */
[----:B------:R-:W3:Y:S07]  /*0350*/  @!P2 LDG.E R17, desc[UR8][R8.64+0xc] ;  /* 0x00000c080811a981 */ /* 0x000eee000c1e1900 */
[----:B------:R-:W3:Y:S01]  /*0360*/  @!P5 LDG.E R23, desc[UR8][R8.64+0x14] ;  /* 0x000014080817d981 */ /* 0x000ee2000c1e1900 */
[----:B--2---:R-:W-:Y:S01]  /*0370*/  FFMA R16, R13, R15, R12 ;  /* 0x0000000f0d107223 */ /* 0x004fe2000000000c */
[----:B------:R-:W-:-:S03]  /*0380*/  LEA R13, R10, R25, 0x3 ;  /* 0x000000190a0d7211 */ /* 0x000fc600078e18ff */
[C---:B----4-:R-:W-:Y:S01]  /*0390*/  @!P3 FFMA R16, R15.reuse, R18, R16 ;  /* 0x000000120f10b223 */ /* 0x050fe20000000010 */
[C---:B------:R-:W-:Y:S01]  /*03a0*/  ISETP.LE.AND P3, PT, R10.reuse, UR6, PT ;  /* 0x000000060a007c0c */ /* 0x040fe2000bf63270 */
[----:B------:R-:W-:Y:S02]  /*03b0*/  UIADD3 UR6, UPT, UPT, UR4, 0x9, URZ ;  /* 0x0000000904067890 */ /* 0x000fe4000fffe0ff */
[----:B-----5:R-:W-:Y:S02]  /*03c0*/  @!P1 FFMA R16, R15, R19, R16 ;  /* 0x000000130f109223 */ /* 0x020fe40000000010 */
[----:B------:R-:W2:Y:S02]  /*03d0*/  @!P4 LDG.E R19, desc[UR8][R8.64+0x18] ;  /* 0x000018080813c981 */ /* 0x000ea4000c1e1900 */
[----:B------:R-:W-:Y:S01]  /*03e0*/  ISETP.LE.AND P1, PT, R10, UR6, PT ;  /* 0x000000060a007c0c */ /* 0x000fe2000bf23270 */
[----:B------:R-:W-:-:S05]  /*03f0*/  IMAD.WIDE R12, R13, 0x4, R6 ;  /* 0x000000040d0c7825 */ /* 0x000fca00078e0206 */
[----:B------:R-:W4:Y:S04]  /*0400*/  @!P3 LDG.E R25, desc[UR8][R8.64+0x1c] ;  /* 0x00001c080819b981 */ /* 0x000f28000c1e1900 */
[----:B------:R-:W5:Y:S04]  /*0410*/  LDG.E R13, desc[UR8][R12.64] ;  /* 0x000000080c0d7981 */ /* 0x000f68000c1e1900 */
[----:B------:R-:W5:Y:S01]  /*0420*/  @!P1 LDG.E R18, desc[UR8][R8.64+0x24] ;  /* 0x0000240808129981 */ /* 0x000f62000c1e1900 */
[----:B------:R-:W-:Y:S01]  /*0430*/  UIADD3 UR6, UPT, UPT, UR4, 0xa, URZ ;  /* 0x0000000a04067890 */ /* 0x000fe2000fffe0ff */
[----:B---3--:R-:W-:Y:S01]  /*0440*/  @!P2 FFMA R16, R15, R17, R16 ;  /* 0x000000110f10a223 */ /* 0x008fe20000000010 */
[----:B------:R-:W-:-:S03]  /*0450*/  UIADD3 UR7, UPT, UPT, UR4, 0xb, URZ ;  /* 0x0000000b04077890 */ /* 0x000fc6000fffe0ff */
[C---:B------:R-:W-:Y:S01]  /*0460*/  @!P6 FFMA R16, R15.reuse, R21, R16 ;  /* 0x000000150f10e223 */ /* 0x040fe20000000010 */
[C---:B------:R-:W-:Y:S01]  /*0470*/  ISETP.LE.AND P2, PT, R10.reuse, UR6, PT ;  /* 0x000000060a007c0c */ /* 0x040fe2000bf43270 */
[----:B------:R-:W-:Y:S02]  /*0480*/  UIADD3 UR6, UPT, UPT, UR4, 0xc, URZ ;  /* 0x0000000c04067890 */ /* 0x000fe4000fffe0ff */
[----:B------:R-:W-:Y:S01]  /*0490*/  @!P5 FFMA R16, R15, R23, R16 ;  /* 0x000000170f10d223 */ /* 0x000fe20000000010 */
[----:B------:R-:W-:Y:S01]  /*04a0*/  ISETP.LE.AND P5, PT, R10, UR7, PT ;  /* 0x000000070a007c0c */ /* 0x000fe2000bfa3270 */
[----:B------:R-:W-:-:S06]  /*04b0*/  UIADD3 UR7, UPT, UPT, UR4, 0xd, URZ ;  /* 0x0000000d04077890 */ /* 0x000fcc000fffe0ff */
[----:B------:R-:W-:Y:S01]  /*04c0*/  ISETP.LE.AND P6, PT, R10, UR7, PT ;  /* 0x000000070a007c0c */ /* 0x000fe2000bfc3270 */
[----:B------:R-:W-:-:S05]  /*04d0*/  UIADD3 UR7, UPT, UPT, UR4, 0xf, URZ ;  /* 0x0000000f04077890 */ /* 0x000fca000fffe0ff */
[----:B------:R-:W3:Y:S07]  /*04e0*/  @!P5 LDG.E R17, desc[UR8][R8.64+0x2c] ;  /* 0x00002c080811d981 */ /* 0x000eee000c1e1900 */
[----:B------:R-:W3:Y:S01]  /*04f0*/  @!P6 LDG.E R21, desc[UR8][R8.64+0x34] ;  /* 0x000034080815e981 */ /* 0x000ee2000c1e1900 */
[----:B--2---:R-:W-:Y:S01]  /*0500*/  @!P4 FFMA R16, R15, R19, R16 ;  /* 0x000000130f10c223 */ /* 0x004fe20000000010 */
[----:B------:R-:W-:Y:S01]  /*0510*/  ISETP.LE.AND P4, PT, R10, UR6, PT ;  /* 0x000000060a007c0c */ /* 0x000fe2000bf83270 */
[----:B------:R-:W-:-:S02]  /*0520*/  UIADD3 UR6, UPT, UPT, UR4, 0xe, URZ ;  /* 0x0000000e04067890 */ /* 0x000fc4000fffe0ff */
[----:B----4-:R-:W-:Y:S02]  /*0530*/  @!P3 FFMA R16, R15, R25, R16 ;  /* 0x000000190f10b223 */ /* 0x010fe40000000010 */
[----:B------:R-:W2:Y:S02]  /*0540*/  @!P2 LDG.E R15, desc[UR8][R8.64+0x28] ;  /* 0x00002808080fa981 */ /* 0x000ea4000c1e1900 */
[----:B------:R-:W-:Y:S01]  /*0550*/  ISETP.LE.AND P3, PT, R10, UR6, PT ;  /* 0x000000060a007c0c */ /* 0x000fe2000bf63270 */
[----:B-----5:R-:W-:-:S05]  /*0560*/  FFMA R12, R27, R13, R16 ;  /* 0x0000000d1b0c7223 */ /* 0x020fca0000000010 */
[----:B------:R-:W4:Y:S01]  /*0570*/  @!P4 LDG.E R19, desc[UR8][R8.64+0x30] ;  /* 0x000030080813c981 */ /* 0x000f22000c1e1900 */
[----:B------:R-:W-:Y:S01]  /*0580*/  @!P1 FFMA R12, R13, R18, R12 ;  /* 0x000000120d0c9223 */ /* 0x000fe2000000000c */
[----:B------:R-:W-:-:S05]  /*0590*/  ISETP.LE.AND P1, PT, R10, UR7, PT ;  /* 0x000000070a007c0c */ /* 0x000fca000bf23270 */
[----:B------:R-:W5:Y:S08]  /*05a0*/  @!P3 LDG.E R23, desc[UR8][R8.64+0x38] ;  /* 0x000038080817b981 */ /* 0x000f70000c1e1900 */
[----:B------:R-:W5:Y:S01]  /*05b0*/  @!P1 LDG.E R25, desc[UR8][R8.64+0x3c] ;  /* 0x00003c0808199981 */ /* 0x000f62000c1e1900 */
[----:B------:R-:W-:Y:S02]  /*05c0*/  UIADD3 UR5, UPT, UPT, UR5, 0x2, URZ ;  /* 0x0000000205057890 */ /* 0x000fe4000fffe0ff */
[----:B------:R-:W-:Y:S01]  /*05d0*/  UIADD3 UR4, UPT, UPT, UR4, 0x10, URZ ;  /* 0x0000001004047890 */ /* 0x000fe2000fffe0ff */
[----:B--2---:R-:W-:-:S03]  /*05e0*/  @!P2 FFMA R12, R13, R15, R12 ;  /* 0x0000000f0d0ca223 */ /* 0x004fc6000000000c */
[----:B------:R-:W-:Y:S01]  /*05f0*/  ISETP.NE.AND P2, PT, R14, UR5, PT ;  /* 0x000000050e007c0c */ /* 0x000fe2000bf45270 */
[----:B---3--:R-:W-:-:S04]  /*0600*/  @!P5 FFMA R12, R13, R17, R12 ;  /* 0x000000110d0cd223 */ /* 0x008fc8000000000c */
[----:B----4-:R-:W-:-:S04]  /*0610*/  @!P4 FFMA R12, R13, R19, R12 ;  /* 0x000000130d0cc223 */ /* 0x010fc8000000000c */
[----:B------:R-:W-:-:S04]  /*0620*/  @!P6 FFMA R12, R13, R21, R12 ;  /* 0x000000150d0ce223 */ /* 0x000fc8000000000c */
[----:B-----5:R-:W-:-:S04]  /*0630*/  @!P3 FFMA R12, R13, R23, R12 ;  /* 0x000000170d0cb223 */ /* 0x020fc8000000000c */
[----:B------:R-:W-:Y:S01]  /*0640*/  @!P1 FFMA R12, R13, R25, R12 ;  /* 0x000000190d0c9223 */ /* 0x000fe2000000000c */
[----:B------:R-:W-:Y:S06]  /*0650*/  @P2 BRA `(.L_x_3) ;  /* 0xfffffff800e02947 */ /* 0x000fec000383ffff */
.L_x_2:
[----:B------:R-:W-:Y:S05]  /*0660*/  @P0 BRA `(.L_x_4) ;  /* 0x0000000000940947 */ /* 0x000fea0003800000 */
[----:B------:R-:W2:Y:S01]  /*0670*/  LDC.64 R6, c[0x0][0x388] ;  /* 0x0000e200ff067b82 */ /* 0x000ea20000000a00 */
[----:B------:R-:W-:Y:S02]  /*0680*/  UIADD3 UR5, UPT, UPT, UR4, 0x1, URZ ;  /* 0x0000000104057890 */ /* 0x000fe4000fffe0ff */
[----:B------:R-:W-:Y:S01]  /*0690*/  IMAD R13, R10, UR4, R11 ;  /* 0x000000040a0d7c24 */ /* 0x000fe2000f8e020b */
[----:B------:R-:W-:Y:S02]  /*06a0*/  UIADD3 UR6, UPT, UPT, UR4, 0x2, URZ ;  /* 0x0000000204067890 */ /* 0x000fe4000fffe0ff */
[----:B------:R-:W-:Y:S01]  /*06b0*/  IMAD R9, R0, R10, UR4 ;  /* 0x0000000400097e24 */ /* 0x000fe2000f8e020a */
[C---:B------:R-:W-:Y:S01]  /*06c0*/  ISETP.LE.AND P0, PT, R10.reuse, UR5, PT ;  /* 0x000000050a007c0c */ /* 0x040fe2000bf03270 */
[----:B------:R-:W3:Y:S01]  /*06d0*/  LDC.64 R4, c[0x0][0x380] ;  /* 0x0000e000ff047b82 */ /* 0x000ee20000000a00 */
[----:B------:R-:W-:Y:S01]  /*06e0*/  UIADD3 UR5, UPT, UPT, UR4, 0x3, URZ ;  /* 0x0000000304057890 */ /* 0x000fe2000fffe0ff */
[----:B------:R-:W-:Y:S01]  /*06f0*/  ISETP.LE.AND P1, PT, R10, UR6, PT ;  /* 0x000000060a007c0c */ /* 0x000fe2000bf23270 */
[----:B------:R-:W-:-:S04]  /*0700*/  UIADD3 UR6, UPT, UPT, UR4, 0x4, URZ ;  /* 0x0000000404067890 */ /* 0x000fc8000fffe0ff */
[----:B------:R-:W-:Y:S01]  /*0710*/  ISETP.LE.AND P2, PT, R10, UR5, PT ;  /* 0x000000050a007c0c */ /* 0x000fe2000bf43270 */
[----:B------:R-:W-:Y:S01]  /*0720*/  UIADD3 UR5, UPT, UPT, UR4, 0x5, URZ ;  /* 0x0000000504057890 */ /* 0x000fe2000fffe0ff */
[----:B--2---:R-:W-:-:S04]  /*0730*/  IMAD.WIDE R6, R13, 0x4, R6 ;  /* 0x000000040d067825 */ /* 0x004fc800078e0206 */
[----:B---3--:R-:W-:Y:S01]  /*0740*/  IMAD.WIDE.U32 R4, R9, 0x4, R4 ;  /* 0x0000000409047825 */ /* 0x008fe200078e0004 */
[----:B-1----:R-:W2:Y:S01]  /*0750*/  LDG.E R25, desc[UR8][R6.64] ;  /* 0x0000000806197981 */ /* 0x002ea2000c1e1900 */
[----:B------:R-:W-:-:S03]  /*0760*/  ISETP.LE.AND P3, PT, R10, UR6, PT ;  /* 0x000000060a007c0c */ /* 0x000fc6000bf63270 */
[----:B------:R-:W2:Y:S01]  /*0770*/  LDG.E R9, desc[UR8][R4.64] ;  /* 0x0000000804097981 */ /* 0x000ea2000c1e1900 */
[----:B------:R-:W-:-:S03]  /*0780*/  UIADD3 UR6, UPT, UPT, UR4, 0x6, URZ ;  /* 0x0000000604067890 */ /* 0x000fc6000fffe0ff */
[----:B------:R-:W3:Y:S01]  /*0790*/  @!P0 LDG.E R13, desc[UR8][R4.64+0x4] ;  /* 0x00000408040d8981 */ /* 0x000ee2000c1e1900 */
[C---:B------:R-:W-:Y:S01]  /*07a0*/  ISETP.LE.AND P4, PT, R10.reuse, UR5, PT ;  /* 0x000000050a007c0c */ /* 0x040fe2000bf83270 */
[----:B------:R-:W-:Y:S02]  /*07b0*/  UIADD3 UR4, UPT, UPT, UR4, 0x7, URZ ;  /* 0x0000000704047890 */ /* 0x000fe4000fffe0ff */
[----:B------:R-:W4:Y:S01]  /*07c0*/  @!P1 LDG.E R15, desc[UR8][R4.64+0x8] ;  /* 0x00000808040f9981 */ /* 0x000f22000c1e1900 */
[----:B------:R-:W-:-:S03]  /*07d0*/  ISETP.LE.AND P5, PT, R10, UR6, PT ;  /* 0x000000060a007c0c */ /* 0x000fc6000bfa3270 */
[----:B------:R-:W5:Y:S01]  /*07e0*/  @!P2 LDG.E R7, desc[UR8][R4.64+0xc] ;  /* 0x00000c080407a981 */ /* 0x000f62000c1e1900 */
[----:B------:R-:W-:-:S03]  /*07f0*/  ISETP.LE.AND P6, PT, R10, UR4, PT ;  /* 0x000000040a007c0c */ /* 0x000fc6000bfc3270 */
[----:B------:R-:W5:Y:S04]  /*0800*/  @!P3 LDG.E R17, desc[UR8][R4.64+0x10] ;  /* 0x000010080411b981 */ /* 0x000f68000c1e1900 */
[----:B------:R-:W5:Y:S04]  /*0810*/  @!P4 LDG.E R19, desc[UR8][R4.64+0x14] ;  /* 0x000014080413c981 */ /* 0x000f68000c1e1900 */
[----:B------:R-:W5:Y:S04]  /*0820*/  @!P5 LDG.E R21, desc[UR8][R4.64+0x18] ;  /* 0x000018080415d981 */ /* 0x000f68000c1e1900 */
[----:B------:R-:W5:Y:S01]  /*0830*/  @!P6 LDG.E R23, desc[UR8][R4.64+0x1c] ;  /* 0x00001c080417e981 */ /* 0x000f62000c1e1900 */
[----:B--2---:R-:W-:-:S04]  /*0840*/  FFMA R12, R9, R25, R12 ;  /* 0x00000019090c7223 */ /* 0x004fc8000000000c */
[----:B---3--:R-:W-:-:S04]  /*0850*/  @!P0 FFMA R12, R25, R13, R12 ;  /* 0x0000000d190c8223 */ /* 0x008fc8000000000c */
[----:B----4-:R-:W-:-:S04]  /*0860*/  @!P1 FFMA R12, R25, R15, R12 ;  /* 0x0000000f190c9223 */ /* 0x010fc8000000000c */
[----:B-----5:R-:W-:-:S04]  /*0870*/  @!P2 FFMA R12, R25, R7, R12 ;  /* 0x00000007190ca223 */ /* 0x020fc8000000000c */
[----:B------:R-:W-:-:S04]  /*0880*/  @!P3 FFMA R12, R25, R17, R12 ;  /* 0x00000011190cb223 */ /* 0x000fc8000000000c */
[----:B------:R-:W-:-:S04]  /*0890*/  @!P4 FFMA R12, R25, R19, R12 ;  /* 0x00000013190cc223 */ /* 0x000fc8000000000c */
[----:B------:R-:W-:-:S04]  /*08a0*/  @!P5 FFMA R12, R25, R21, R12 ;  /* 0x00000015190cd223 */ /* 0x000fc8000000000c */
[----:B------:R-:W-:-:S07]  /*08b0*/  @!P6 FFMA R12, R25, R23, R12 ;  /* 0x00000017190ce223 */ /* 0x000fce000000000c */
.L_x_4:
[----:B------:R-:W-:-:S04]  /*08c0*/  IMAD R11, R0, R10, R11 ;  /* 0x0000000a000b7224 */ /* 0x000fc800078e020b */
[----:B0-----:R-:W-:-:S05]  /*08d0*/  IMAD.WIDE R2, R11, 0x4, R2 ;  /* 0x000000040b027825 */ /* 0x001fca00078e0202 */
[----:B-1----:R-:W-:Y:S01]  /*08e0*/  STG.E desc[UR8][R2.64], R12 ;  /* 0x0000000c02007986 */ /* 0x002fe2000c101908 */
[----:B------:R-:W-:Y:S05]  /*08f0*/  EXIT ;  /* 0x000000000000794d */ /* 0x000fea0003800000 */
.L_x_5:
        /* <DEDUP_REMOVED lines=16> */
.L_x_23:


//--------------------- .text._Z18matrixMulUnrolled4PfS_S_i --------------------------
	.section	.text._Z18matrixMulUnrolled4PfS_S_i,"ax",@progbits
	.align	128
        .global         _Z18matrixMulUnrolled4PfS_S_i
        .type           _Z18matrixMulUnrolled4PfS_S_i,@function
        .size           _Z18matrixMulUnrolled4PfS_S_i,(.L_x_24 - _Z18matrixMulUnrolled4PfS_S_i)
        .other          _Z18matrixMulUnrolled4PfS_S_i,@"STO_CUDA_ENTRY STV_DEFAULT"
_Z18matrixMulUnrolled4PfS_S_i:
.text._Z18matrixMulUnrolled4PfS_S_i:
        /* <DEDUP_REMOVED lines=14> */
[----:B------:R-:W-:Y:S01]  /*00e0*/  IADD3 R16, PT, PT, R8, -0x1, RZ ;  /* 0xffffffff08107810 */ /* 0x000fe20007ffe0ff */
[----:B------:R-:W0:Y:S01]  /*00f0*/  LDCU.64 UR8, c[0x0][0x358] ;  /* 0x00006b00ff0877ac */ /* 0x000e220008000a00 */
[----:B------:R-:W-:Y:S02]  /*0100*/  HFMA2 R20, -RZ, RZ, 0, 0 ;  /* 0x00000000ff147431 */ /* 0x000fe400000001ff */
[----:B------:R-:W-:Y:S01]  /*0110*/  IMAD R0, R0, R8, RZ ;  /* 0x0000000800007224 */ /* 0x000fe200078e02ff */
[C---:B------:R-:W-:Y:S01]  /*0120*/  ISETP.GE.U32.AND P0, PT, R16.reuse, 0xc, PT ;  /* 0x0000000c1000780c */ /* 0x040fe20003f06070 */
[----:B------:R-:W-:Y:S01]  /*0130*/  UMOV UR4, URZ ;  /* 0x000000ff00047c82 */ /* 0x000fe20008000000 */
[----:B------:R-:W-:-:S11]  /*0140*/  LEA.HI R10, R16, 0x1, RZ, 0x1e ;  /* 0x00000001100a7811 */ /* 0x000fd600078ff0ff */
[----:B------:R-:W-:Y:S05]  /*0150*/  @!P0 BRA `(.L_x_6) ;  /* 0x0000000400588947 */ /* 0x000fea0003800000 */
[----:B------:R-:W-:Y:S01]  /*0160*/  LOP3.LUT R14, R10, 0x7ffffffc, RZ, 0xc0, !PT ;  /* 0x7ffffffc0a0e7812 */ /* 0x000fe200078ec0ff */
[C-C-:B------:R-:W-:Y:S01]  /*0170*/  IMAD R13, R8.reuse, 0xc, R9.reuse ;  /* 0x0000000c080d7824 */ /* 0x140fe200078e0209 */
[CC--:B------:R-:W-:Y:S01]  /*0180*/  LEA R11, R8.reuse, R9.reuse, 0x3 ;  /* 0x00000009080b7211 */ /* 0x0c0fe200078e18ff */
[----:B------:R-:W-:Y:S01]  /*0190*/  IMAD R15, R8, 0x4, R9 ;  /* 0x00000004080f7824 */ /* 0x000fe200078e0209 */
[----:B------:R-:W-:Y:S01]  /*01a0*/  MOV R20, RZ ;  /* 0x000000ff00147202 */ /* 0x000fe20000000f00 */
[----:B------:R-:W-:Y:S01]  /*01b0*/  IMAD.MOV R14, RZ, RZ, -R14 ;  /* 0x000000ffff0e7224 */ /* 0x000fe200078e0a0e */
[----:B------:R-:W-:Y:S01]  /*01c0*/  MOV R12, R0 ;  /* 0x00000000000c7202 */ /* 0x000fe20000000f00 */
[----:B------:R-:W-:Y:S01]  /*01d0*/  UMOV UR4, 0x7 ;  /* 0x0000000700047882 */ /* 0x000fe20000000000 */
[----:B------:R-:W-:-:S07]  /*01e0*/  MOV R17, R9 ;  /* 0x0000000900117202 */ /* 0x000fce0000000f00 */
.L_x_7:
[----:B------:R-:W1:Y:S01]  /*01f0*/  LDC R8, c[0x0][0x398] ;  /* 0x0000e600ff087b82 */ /* 0x000e620000000800 */
[----:B------:R-:W-:Y:S02]  /*0200*/  UIADD3 UR5, UPT, UPT, UR4, -0x6, URZ ;  /* 0xfffffffa04057890 */ /* 0x000fe4000fffe0ff */
[----:B------:R-:W-:-:S05]  /*0210*/  UIADD3 UR6, UPT, UPT, UR4, -0x5, URZ ;  /* 0xfffffffb04067890 */ /* 0x000fca000fffe0ff */
[----:B------:R-:W2:Y:S08]  /*0220*/  LDC.64 R4, c[0x0][0x388] ;  /* 0x0000e200ff047b82 */ /* 0x000eb00000000a00 */
[----:B------:R-:W3:Y:S01]  /*0230*/  LDC.64 R2, c[0x0][0x380] ;  /* 0x0000e000ff027b82 */ /* 0x000ee20000000a00 */
[C---:B-1----:R-:W-:Y:S01]  /*0240*/  ISETP.LE.AND P2, PT, R8.reuse, UR5, PT ;  /* 0x0000000508007c0c */ /* 0x042fe2000bf43270 */
[----:B------:R-:W-:Y:S01]  /*0250*/  UIADD3 UR5, UPT, UPT, UR4, -0x4, URZ ;  /* 0xfffffffc04057890 */ /* 0x000fe2000fffe0ff */
[----:B------:R-:W-:Y:S01]  /*0260*/  ISETP.LE.AND P3, PT, R8, UR6, PT ;  /* 0x0000000608007c0c */ /* 0x000fe2000bf63270 */
[----:B--2---:R-:W-:-:S04]  /*0270*/  IMAD.WIDE R6, R17, 0x4, R4 ;  /* 0x0000000411067825 */ /* 0x004fc800078e0204 */
[----:B------:R-:W-:Y:S01]  /*0280*/  ISETP.LE.AND P1, PT, R8, UR5, PT ;  /* 0x0000000508007c0c */ /* 0x000fe2000bf23270 */
[----:B0-----:R0:W2:Y:S01]  /*0290*/  LDG.E R25, desc[UR8][R6.64] ;  /* 0x0000000806197981 */ /* 0x0010a2000c1e1900 */
[----:B---3--:R-:W-:-:S05]  /*02a0*/  IMAD.WIDE.U32 R2, R12, 0x4, R2 ;  /* 0x000000040c027825 */ /* 0x008fca00078e0002 */
[----:B------:R-:W2:Y:S01]  /*02b0*/  LDG.E R29, desc[UR8][R2.64] ;  /* 0x00000008021d7981 */ /* 0x000ea2000c1e1900 */
[----:B------:R-:W-:-:S03]  /*02c0*/  UIADD3 UR5, UPT, UPT, UR4, -0x2, URZ ;  /* 0xfffffffe04057890 */ /* 0x000fc6000fffe0ff */
[----:B------:R-:W3:Y:S01]  /*02d0*/  @!P2 LDG.E R26, desc[UR8][R2.64+0x4] ;  /* 0x00000408021aa981 */ /* 0x000ee2000c1e1900 */
[----:B------:R-:W-:-:S03]  /*02e0*/  UIADD3 UR6, UPT, UPT, UR4, -0x1, URZ ;  /* 0xffffffff04067890 */ /* 0x000fc6000fffe0ff */
[----:B------:R-:W4:Y:S01]  /*02f0*/  @!P3 LDG.E R24, desc[UR8][R2.64+0x8] ;  /* 0x000008080218b981 */ /* 0x000f22000c1e1900 */
[----:B------:R-:W-:Y:S01]  /*0300*/  IMAD.WIDE R18, R15, 0x4, R4 ;  /* 0x000000040f127825 */ /* 0x000fe200078e0204 */
[C---:B------:R-:W-:Y:S02]  /*0310*/  ISETP.LE.AND P6, PT, R8.reuse, UR5, PT ;  /* 0x0000000508007c0c */ /* 0x040fe4000bfc3270 */
[----:B------:R-:W5:Y:S01]  /*0320*/  @!P1 LDG.E R22, desc[UR8][R2.64+0xc] ;  /* 0x00000c0802169981 */ /* 0x000f62000c1e1900 */
[----:B------:R-:W-:-:S03]  /*0330*/  ISETP.LE.AND P5, PT, R8, UR6, PT ;  /* 0x0000000608007c0c */ /* 0x000fc6000bfa3270 */
[----:B------:R-:W5:Y:S04]  /*0340*/  LDG.E R18, desc[UR8][R18.64] ;  /* 0x0000000812127981 */ /* 0x000f68000c1e1900 */
[----:B------:R-:W5:Y:S04]  /*0350*/  LDG.E R27, desc[UR8][R2.64+0x10] ;  /* 0x00001008021b7981 */ /* 0x000f68000c1e1900 */
[----:B------:R-:W5:Y:S04]  /*0360*/  @!P6 LDG.E R23, desc[UR8][R2.64+0x14] ;  /* 0x000014080217e981 */ /* 0x000f68000c1e1900 */
[----:B------:R-:W5:Y:S01]  /*0370*/  @!P5 LDG.E R21, desc[UR8][R2.64+0x18] ;  /* 0x000018080215d981 */ /* 0x000f62000c1e1900 */
[----:B------:R-:W-:Y:S01]  /*0380*/  ISETP.LE.AND P0, PT, R8, UR4, PT ;  /* 0x0000000408007c0c */ /* 0x000fe2000bf03270 */
[----:B------:R-:W-:-:S02]  /*0390*/  UIADD3 UR5, UPT, UPT, UR4, 0x2, URZ ;  /* 0x0000000204057890 */ /* 0x000fc4000fffe0ff */
[----:B------:R-:W-:Y:S01]  /*03a0*/  UIADD3 UR6, UPT, UPT, UR4, 0x3, URZ ;  /* 0x0000000304067890 */ /* 0x000fe2000fffe0ff */
[----:B0-----:R-:W-:-:S03]  /*03b0*/  IMAD.WIDE R6, R11, 0x4, R4 ;  /* 0x000000040b067825 */ /* 0x001fc600078e0204 */
[----:B------:R-:W-:Y:S01]  /*03c0*/  ISETP.LE.AND P4, PT, R8, UR5, PT ;  /* 0x0000000508007c0c */ /* 0x000fe2000bf83270 */
[----:B------:R-:W-:Y:S02]  /*03d0*/  UIADD3 UR5, UPT, UPT, UR4, 0x4, URZ ;  /* 0x0000000404057890 */ /* 0x000fe4000fffe0ff */
[----:B------:R-:W5:Y:S04]  /*03e0*/  LDG.E R6, desc[UR8][R6.64] ;  /* 0x0000000806067981 */ /* 0x000f68000c1e1900 */
[----:B------:R-:W5:Y:S01]  /*03f0*/  @!P0 LDG.E R19, desc[UR8][R2.64+0x1c] ;  /* 0x00001c0802138981 */ /* 0x000f62000c1e1900 */
[----:B------:R-:W-:-:S06]  /*0400*/  IMAD.WIDE R4, R13, 0x4, R4 ;  /* 0x000000040d047825 */ /* 0x000fcc00078e0204 */
[----:B------:R-:W5:Y:S01]  /*0410*/  LDG.E R5, desc[UR8][R4.64] ;  /* 0x0000000804057981 */ /* 0x000f62000c1e1900 */
[----:B--2---:R-:W-:-:S04]  /*0420*/  FFMA R20, R29, R25, R20 ;  /* 0x000000191d147223 */ /* 0x004fc80000000014 */
[----:B---3--:R-:W-:-:S04]  /*0430*/  @!P2 FFMA R20, R25, R26, R20 ;  /* 0x0000001a1914a223 */ /* 0x008fc80000000014 */
[C---:B----4-:R-:W-:Y:S01]  /*0440*/  @!P3 FFMA R20, R25.reuse, R24, R20 ;  /* 0x000000181914b223 */ /* 0x050fe20000000014 */
[C---:B------:R-:W-:Y:S02]  /*0450*/  ISETP.LE.AND P3, PT, R8.reuse, UR6, PT ;  /* 0x0000000608007c0c */ /* 0x040fe4000bf63270 */
[----:B------:R-:W-:Y:S01]  /*0460*/  ISETP.LE.AND P2, PT, R8, UR5, PT ;  /* 0x0000000508007c0c */ /* 0x000fe2000bf43270 */
[----:B-----5:R-:W-:Y:S01]  /*0470*/  @!P1 FFMA R20, R25, R22, R20 ;  /* 0x0000001619149223 */ /* 0x020fe20000000014 */
[----:B------:R-:W-:Y:S01]  /*0480*/  UIADD3 UR5, UPT, UPT, UR4, 0x6, URZ ;  /* 0x0000000604057890 */ /* 0x000fe2000fffe0ff */
[----:B------:R-:W2:Y:S01]  /*0490*/  LDG.E R25, desc[UR8][R2.64+0x20] ;  /* 0x0000200802197981 */ /* 0x000ea2000c1e1900 */
[----:B------:R-:W-:-:S03]  /*04a0*/  UIADD3 UR6, UPT, UPT, UR4, 0x7, URZ ;  /* 0x0000000704067890 */ /* 0x000fc6000fffe0ff */
[----:B------:R-:W3:Y:S01]  /*04b0*/  LDG.E R22, desc[UR8][R2.64+0x30] ;  /* 0x0000300802167981 */ /* 0x000ee2000c1e1900 */
[----:B------:R-:W-:-:S03]  /*04c0*/  FFMA R29, R27, R18, R20 ;  /* 0x000000121b1d7223 */ /* 0x000fc60000000014 */
[----:B------:R-:W4:Y:S01]  /*04d0*/  @!P4 LDG.E R27, desc[UR8][R2.64+0x24] ;  /* 0x00002408021bc981 */ /* 0x000f22000c1e1900 */
[----:B------:R-:W-:Y:S01]  /*04e0*/  ISETP.LE.AND P1, PT, R8, UR5, PT ;  /* 0x0000000508007c0c */ /* 0x000fe2000bf23270 */
[----:B------:R-:W-:Y:S02]  /*04f0*/  UIADD3 UR5, UPT, UPT, UR4, 0x8, URZ ;  /* 0x0000000804057890 */ /* 0x000fe4000fffe0ff */
[----:B------:R-:W5:Y:S01]  /*0500*/  @!P3 LDG.E R20, desc[UR8][R2.64+0x28] ;  /* 0x000028080214b981 */ /* 0x000f62000c1e1900 */
[----:B------:R-:W-:Y:S01]  /*0510*/  @!P6 FFMA R29, R18, R23, R29 ;  /* 0x00000017121de223 */ /* 0x000fe2000000001d */
[----:B------:R-:W-:Y:S02]  /*0520*/  ISETP.LE.AND P6, PT, R8, UR6, PT ;  /* 0x0000000608007c0c */ /* 0x000fe4000bfc3270 */
[----:B------:R-:W3:Y:S01]  /*0530*/  @!P2 LDG.E R7, desc[UR8][R2.64+0x2c] ;  /* 0x00002c080207a981 */ /* 0x000ee2000c1e1900 */
[----:B------:R-:W-:Y:S01]  /*0540*/  @!P5 FFMA R29, R18, R21, R29 ;  /* 0x00000015121dd223 */ /* 0x000fe2000000001d */
[----:B------:R-:W-:-:S04]  /*0550*/  ISETP.LE.AND P5, PT, R8, UR5, PT ;  /* 0x0000000508007c0c */ /* 0x000fc8000bfa3270 */
[----:B------:R-:W3:Y:S05]  /*0560*/  @!P1 LDG.E R21, desc[UR8][R2.64+0x34] ;  /* 0x0000340802159981 */ /* 0x000eea000c1e1900 */
[----:B------:R-:W3:Y:S04]  /*0570*/  @!P6 LDG.E R23, desc[UR8][R2.64+0x38] ;  /* 0x000038080217e981 */ /* 0x000ee8000c1e1900 */
[----:B------:R-:W3:Y:S01]  /*0580*/  @!P5 LDG.E R24, desc[UR8][R2.64+0x3c] ;  /* 0x00003c080218d981 */ /* 0x000ee2000c1e1900 */
[----:B------:R-:W-:Y:S01]  /*0590*/  @!P0 FFMA R29, R18, R19, R29 ;  /* 0x00000013121d8223 */ /* 0x000fe2000000001d */
[----:B------:R-:W-:-:S04]  /*05a0*/  IADD3 R14, PT, PT, R14, 0x4, RZ ;  /* 0x000000040e0e7810 */ /* 0x000fc80007ffe0ff */
[----:B------:R-:W-:Y:S01]  /*05b0*/  ISETP.NE.AND P0, PT, R14, RZ, PT ;  /* 0x000000ff0e00720c */ /* 0x000fe20003f05270 */
[----:B------:R-:W-:Y:S01]  /*05c0*/  UIADD3 UR4, UPT, UPT, UR4, 0x10, URZ ;  /* 0x0000001004047890 */ /* 0x000fe2000fffe0ff */
[----:B------:R-:W-:Y:S01]  /*05d0*/  IADD3 R12, PT, PT, R12, 0x10, RZ ;  /* 0x000000100c0c7810 */ /* 0x000fe20007ffe0ff */
[C---:B------:R-:W-:Y:S01]  /*05e0*/  IMAD R13, R8.reuse, 0x10, R13 ;  /* 0x00000010080d7824 */ /* 0x040fe200078e020d */
[C---:B------:R-:W-:Y:S02]  /*05f0*/  LEA R11, R8.reuse, R11, 0x4 ;  /* 0x0000000b080b7211 */ /* 0x040fe400078e20ff */
[C---:B------:R-:W-:Y:S02]  /*0600*/  LEA R15, R8.reuse, R15, 0x4 ;  /* 0x0000000f080f7211 */ /* 0x040fe400078e20ff */
[----:B------:R-:W-:Y:S01]  /*0610*/  LEA R17, R8, R17, 0x4 ;  /* 0x0000001108117211 */ /* 0x000fe200078e20ff */
[----:B--2---:R-:W-:-:S04]  /*0620*/  FFMA R25, R25, R6, R29 ;  /* 0x0000000619197223 */ /* 0x004fc8000000001d */
[----:B----4-:R-:W-:-:S04]  /*0630*/  @!P4 FFMA R25, R6, R27, R25 ;  /* 0x0000001b0619c223 */ /* 0x010fc80000000019 */
[----:B-----5:R-:W-:-:S04]  /*0640*/  @!P3 FFMA R25, R6, R20, R25 ;  /* 0x000000140619b223 */ /* 0x020fc80000000019 */
[----:B---3--:R-:W-:-:S04]  /*0650*/  @!P2 FFMA R25, R6, R7, R25 ;  /* 0x000000070619a223 */ /* 0x008fc80000000019 */
[----:B------:R-:W-:-:S04]  /*0660*/  FFMA R20, R22, R5, R25 ;  /* 0x0000000516147223 */ /* 0x000fc80000000019 */
[----:B------:R-:W-:-:S04]  /*0670*/  @!P1 FFMA R20, R5, R21, R20 ;  /* 0x0000001505149223 */ /* 0x000fc80000000014 */
[----:B------:R-:W-:-:S04]  /*0680*/  @!P6 FFMA R20, R5, R23, R20 ;  /* 0x000000170514e223 */ /* 0x000fc80000000014 */
[----:B------:R-:W-:Y:S01]  /*0690*/  @!P5 FFMA R20, R5, R24, R20 ;  /* 0x000000180514d223 */ /* 0x000fe20000000014 */
[----:B------:R-:W-:Y:S06]  /*06a0*/  @P0 BRA `(.L_x_7) ;  /* 0xfffffff800d00947 */ /* 0x000fec000383ffff */
[----:B------:R-:W-:-:S12]  /*06b0*/  UIADD3 UR4, UPT, UPT, UR4, -0x7, URZ ;  /* 0xfffffff904047890 */ /* 0x000fd8000fffe0ff */
.L_x_6:
[----:B------:R-:W-:-:S13]  /*06c0*/  LOP3.LUT P0, R10, R10, 0x3, RZ, 0xc0, !PT ;  /* 0x000000030a0a7812 */ /* 0x000fda000780c0ff */
[----:B------:R-:W-:Y:S05]  /*06d0*/  @!P0 BRA `(.L_x_8) ;  /* 0x0000000400148947 */ /* 0x000fea0003800000 */
[----:B------:R-:W-:Y:S02]  /*06e0*/  ISETP.NE.AND P1, PT, R10, 0x1, PT ;  /* 0x000000010a00780c */ /* 0x000fe40003f25270 */
[----:B------:R-:W-:-:S11]  /*06f0*/  LOP3.LUT P0, RZ, R16, 0x4, RZ, 0xc0, !PT ;  /* 0x0000000410ff7812 */ /* 0x000fd6000780c0ff */
[----:B------:R-:W-:Y:S05]  /*0700*/  @!P1 BRA `(.L_x_9) ;  /* 0x0000000000b09947 */ /* 0x000fea0003800000 */
[----:B------:R-:W1:Y:S01]  /*0710*/  LDC.64 R6, c[0x0][0x388] ;  /* 0x0000e200ff067b82 */ /* 0x000e620000000a00 */
[----:B------:R-:W-:Y:S02]  /*0720*/  UIADD3 UR5, UPT, UPT, UR4, 0x1, URZ ;  /* 0x0000000104057890 */ /* 0x000fe4000fffe0ff */
[----:B------:R-:W-:Y:S01]  /*0730*/  IADD3 R11, PT, PT, R0, UR4, RZ ;  /* 0x00000004000b7c10 */ /* 0x000fe2000fffe0ff */
[----:B------:R-:W2:Y:S01]  /*0740*/  LDCU.64 UR10, c[0x0][0x380] ;  /* 0x00007000ff0a77ac */ /* 0x000ea20008000a00 */
[C---:B------:R-:W-:Y:S01]  /*0750*/  IMAD R13, R8.reuse, UR4, R9 ;  /* 0x00000004080d7c24 */ /* 0x040fe2000f8e0209 */
[----:B------:R-:W-:Y:S02]  /*0760*/  UIADD3 UR6, UPT, UPT, UR4, 0x2, URZ ;  /* 0x0000000204067890 */ /* 0x000fe4000fffe0ff */
[----:B------:R-:W3:Y:S01]  /*0770*/  LDC.64 R4, c[0x0][0x380] ;  /* 0x0000e000ff047b82 */ /* 0x000ee20000000a00 */
[----:B------:R-:W-:Y:S01]  /*0780*/  ISETP.LE.AND P1, PT, R8, UR5, PT ;  /* 0x0000000508007c0c */ /* 0x000fe2000bf23270 */
[----:B------:R-:W-:-:S02]  /*0790*/  UIADD3 UR5, UPT, UPT, UR4, 0x3, URZ ;  /* 0x0000000304057890 */ /* 0x000fc4000fffe0ff */
[----:B------:R-:W-:Y:S01]  /*07a0*/  ISETP.LE.AND P2, PT, R8, UR6, PT ;  /* 0x0000000608007c0c */ /* 0x000fe2000bf43270 */
[----:B------:R-:W-:-:S03]  /*07b0*/  UIADD3 UR6, UPT, UPT, UR4, 0x5, URZ ;  /* 0x0000000504067890 */ /* 0x000fc6000fffe0ff */
[----:B------:R-:W-:Y:S01]  /*07c0*/  ISETP.LE.AND P3, PT, R8, UR5, PT ;  /* 0x0000000508007c0c */ /* 0x000fe2000bf63270 */
[----:B-1----:R-:W-:-:S04]  /*07d0*/  IMAD.WIDE R2, R13, 0x4, R6 ;  /* 0x000000040d027825 */ /* 0x002fc800078e0206 */
[----:B------:R-:W-:Y:S01]  /*07e0*/  IMAD R13, R8, 0x4, R13 ;  /* 0x00000004080d7824 */ /* 0x000fe200078e020d */
[----:B0-----:R0:W4:Y:S01]  /*07f0*/  LDG.E R27, desc[UR8][R2.64] ;  /* 0x00000008021b7981 */ /* 0x001122000c1e1900 */
[----:B---3--:R-:W-:Y:S01]  /*0800*/  IMAD.WIDE.U32 R4, R11, 0x4, R4 ;  /* 0x000000040b047825 */ /* 0x008fe200078e0004 */
[----:B------:R-:W-:-:S04]  /*0810*/  IADD3 R10, P4, PT, R0, UR4, RZ ;  /* 0x00000004000a7c10 */ /* 0x000fc8000ff9e0ff */
[----:B------:R-:W4:Y:S01]  /*0820*/  LDG.E R11, desc[UR8][R4.64] ;  /* 0x00000008040b7981 */ /* 0x000f22000c1e1900 */
[----:B------:R-:W-:Y:S01]  /*0830*/  IMAD.WIDE R6, R13, 0x4, R6 ;  /* 0x000000040d067825 */ /* 0x000fe200078e0206 */
[----:B------:R-:W-:Y:S02]  /*0840*/  UIADD3 UR7, UPT, UPT, UR4, 0x6, URZ ;  /* 0x0000000604077890 */ /* 0x000fe4000fffe0ff */
[----:B------:R-:W3:Y:S01]  /*0850*/  @!P1 LDG.E R13, desc[UR8][R4.64+0x4] ;  /* 0x00000408040d9981 */ /* 0x000ee2000c1e1900 */
[----:B0-----:R-:W-:Y:S02]  /*0860*/  IADD3.X R3, PT, PT, RZ, RZ, RZ, P4, !PT ;  /* 0x000000ffff037210 */ /* 0x001fe400027fe4ff */
[----:B--2---:R-:W-:Y:S01]  /*0870*/  LEA R2, P5, R10, UR10, 0x2 ;  /* 0x0000000a0a027c11 */ /* 0x004fe2000f8a10ff */
[----:B------:R-:W2:Y:S01]  /*0880*/  @!P2 LDG.E R15, desc[UR8][R4.64+0x8] ;  /* 0x00000808040fa981 */ /* 0x000ea2000c1e1900 */
[----:B------:R-:W-:Y:S01]  /*0890*/  ISETP.LE.AND P4, PT, R8, UR6, PT ;  /* 0x0000000608007c0c */ /* 0x000fe2000bf83270 */
[----:B------:R-:W-:Y:S01]  /*08a0*/  UIADD3 UR5, UPT, UPT, UR4, 0x7, URZ ;  /* 0x0000000704057890 */ /* 0x000fe2000fffe0ff */
[----:B------:R-:W-:Y:S01]  /*08b0*/  LEA.HI.X R3, R10, UR11, R3, 0x2, P5 ;  /* 0x0000000b0a037c11 */ /* 0x000fe2000a8f1403 */
[----:B------:R-:W5:Y:S01]  /*08c0*/  @!P3 LDG.E R17, desc[UR8][R4.64+0xc] ;  /* 0x00000c080411b981 */ /* 0x000f62000c1e1900 */
[----:B------:R-:W-:-:S03]  /*08d0*/  ISETP.LE.AND P5, PT, R8, UR7, PT ;  /* 0x0000000708007c0c */ /* 0x000fc6000bfa3270 */
[----:B------:R-:W-:Y:S01]  /*08e0*/  ISETP.LE.AND P6, PT, R8, UR5, PT ;  /* 0x0000000508007c0c */ /* 0x000fe2000bfc3270 */
[----:B------:R-:W5:Y:S04]  /*08f0*/  LDG.E R7, desc[UR8][R6.64] ;  /* 0x0000000806077981 */ /* 0x000f68000c1e1900 */
[----:B------:R-:W5:Y:S04]  /*0900*/  LDG.E R19, desc[UR8][R2.64+0x10] ;  /* 0x0000100802137981 */ /* 0x000f68000c1e1900 */
[----:B------:R-:W5:Y:S04]  /*0910*/  @!P4 LDG.E R21, desc[UR8][R2.64+0x14] ;  /* 0x000014080215c981 */ /* 0x000f68000c1e1900 */
[----:B------:R-:W5:Y:S04]  /*0920*/  @!P5 LDG.E R23, desc[UR8][R2.64+0x18] ;  /* 0x000018080217d981 */ /* 0x000f68000c1e1900 */
[----:B------:R-:W5:Y:S01]  /*0930*/  @!P6 LDG.E R25, desc[UR8][R2.64+0x1c] ;  /* 0x00001c080219e981 */ /* 0x000f62000c1e1900 */
[----:B------:R-:W-:Y:S01]  /*0940*/  UIADD3 UR4, UPT, UPT, UR4, 0x8, URZ ;  /* 0x0000000804047890 */ /* 0x000fe2000fffe0ff */
[----:B----4-:R-:W-:-:S04]  /*0950*/  FFMA R20, R11, R27, R20 ;  /* 0x0000001b0b147223 */ /* 0x010fc80000000014 */
[----:B---3--:R-:W-:-:S04]  /*0960*/  @!P1 FFMA R20, R27, R13, R20 ;  /* 0x0000000d1b149223 */ /* 0x008fc80000000014 */
[----:B--2---:R-:W-:-:S04]  /*0970*/  @!P2 FFMA R20, R27, R15, R20 ;  /* 0x0000000f1b14a223 */ /* 0x004fc80000000014 */
[----:B-----5:R-:W-:-:S04]  /*0980*/  @!P3 FFMA R20, R27, R17, R20 ;  /* 0x000000111b14b223 */ /* 0x020fc80000000014 */
[----:B------:R-:W-:-:S04]  /*0990*/  FFMA R20, R19, R7, R20 ;  /* 0x0000000713147223 */ /* 0x000fc80000000014 */
[----:B------:R-:W-:-:S04]  /*09a0*/  @!P4 FFMA R20, R7, R21, R20 ;  /* 0x000000150714c223 */ /* 0x000fc80000000014 */
[----:B------:R-:W-:-:S04]  /*09b0*/  @!P5 FFMA R20, R7, R23, R20 ;  /* 0x000000170714d223 */ /* 0x000fc80000000014 */
[----:B------:R-:W-:-:S07]  /*09c0*/  @!P6 FFMA R20, R7, R25, R20 ;  /* 0x000000190714e223 */ /* 0x000fce0000000014 */
.L_x_9:
[----:B------:R-:W-:Y:S05]  /*09d0*/  @P0 BRA `(.L_x_8) ;  /* 0x0000000000540947 */ /* 0x000fea0003800000 */
[----:B------:R-:W1:Y:S01]  /*09e0*/  LDC.64 R2, c[0x0][0x388] ;  /* 0x0000e200ff027b82 */ /* 0x000e620000000a00 */
[----:B------:R-:W-:Y:S02]  /*09f0*/  UIADD3 UR5, UPT, UPT, UR4, 0x1, URZ ;  /* 0x0000000104057890 */ /* 0x000fe4000fffe0ff */
[----:B------:R-:W-:Y:S01]  /*0a00*/  IMAD R11, R8, UR4, R9 ;  /* 0x00000004080b7c24 */ /* 0x000fe2000f8e0209 */
[----:B------:R-:W-:Y:S02]  /*0a10*/  UIADD3 UR6, UPT, UPT, UR4, 0x2, URZ ;  /* 0x0000000204067890 */ /* 0x000fe4000fffe0ff */
[----:B------:R-:W-:Y:S01]  /*0a20*/  IADD3 R7, PT, PT, R0, UR4, RZ ;  /* 0x0000000400077c10 */ /* 0x000fe2000fffe0ff */
[----:B------:R-:W-:Y:S01]  /*0a30*/  UIADD3 UR4, UPT, UPT, UR4, 0x3, URZ ;  /* 0x0000000304047890 */ /* 0x000fe2000fffe0ff */
[C---:B------:R-:W-:Y:S01]  /*0a40*/  ISETP.LE.AND P0, PT, R8.reuse, UR5, PT ;  /* 0x0000000508007c0c */ /* 0x040fe2000bf03270 */
[----:B------:R-:W2:Y:S01]  /*0a50*/  LDC.64 R4, c[0x0][0x380] ;  /* 0x0000e000ff047b82 */ /* 0x000ea20000000a00 */
[----:B------:R-:W-:-:S03]  /*0a60*/  ISETP.LE.AND P1, PT, R8, UR6, PT ;  /* 0x0000000608007c0c */ /* 0x000fc6000bf23270 */
[----:B------:R-:W-:Y:S01]  /*0a70*/  ISETP.LE.AND P2, PT, R8, UR4, PT ;  /* 0x0000000408007c0c */ /* 0x000fe2000bf43270 */
[----:B-1----:R-:W-:-:S06]  /*0a80*/  IMAD.WIDE R2, R11, 0x4, R2 ;  /* 0x000000040b027825 */ /* 0x002fcc00078e0202 */
[----:B0-----:R-:W3:Y:S01]  /*0a90*/  LDG.E R3, desc[UR8][R2.64] ;  /* 0x0000000802037981 */ /* 0x001ee2000c1e1900 */
[----:B--2---:R-:W-:-:S05]  /*0aa0*/  IMAD.WIDE.U32 R4, R7, 0x4, R4 ;  /* 0x0000000407047825 */ /* 0x004fca00078e0004 */
[----:B------:R-:W3:Y:S04]  /*0ab0*/  LDG.E R7, desc[UR8][R4.64] ;  /* 0x0000000804077981 */ /* 0x000ee8000c1e1900 */
[----:B------:R-:W2:Y:S04]  /*0ac0*/  @!P0 LDG.E R11, desc[UR8][R4.64+0x4] ;  /* 0x00000408040b8981 */ /* 0x000ea8000c1e1900 */
[----:B------:R-:W4:Y:S04]  /*0ad0*/  @!P1 LDG.E R13, desc[UR8][R4.64+0x8] ;  /* 0x00000808040d9981 */ /* 0x000f28000c1e1900 */
[----:B------:R-:W5:Y:S01]  /*0ae0*/  @!P2 LDG.E R15, desc[UR8][R4.64+0xc] ;  /* 0x00000c08040fa981 */ /* 0x000f62000c1e1900 */
[----:B---3--:R-:W-:-:S04]  /*0af0*/  FFMA R20, R7, R3, R20 ;  /* 0x0000000307147223 */ /* 0x008fc80000000014 */
[----:B--2---:R-:W-:-:S04]  /*0b00*/  @!P0 FFMA R20, R3, R11, R20 ;  /* 0x0000000b03148223 */ /* 0x004fc80000000014 */
[----:B----4-:R-:W-:-:S04]  /*0b10*/  @!P1 FFMA R20, R3, R13, R20 ;  /* 0x0000000d03149223 */ /* 0x010fc80000000014 */
[----:B-----5:R-:W-:-:S07]  /*0b20*/  @!P2 FFMA R20, R3, R15, R20 ;  /* 0x0000000f0314a223 */ /* 0x020fce0000000014 */
.L_x_8:
[----:B------:R-:W1:Y:S01]  /*0b30*/  LDC.64 R2, c[0x0][0x390] ;  /* 0x0000e400ff027b82 */ /* 0x000e620000000a00 */
[----:B------:R-:W-:-:S05]  /*0b40*/  IADD3 R9, PT, PT, R9, R0, RZ ;  /* 0x0000000009097210 */ /* 0x000fca0007ffe0ff */
[----:B-1----:R-:W-:-:S05]  /*0b50*/  IMAD.WIDE R2, R9, 0x4, R2 ;  /* 0x0000000409027825 */ /* 0x002fca00078e0202 */
[----:B0-----:R-:W-:Y:S01]  /*0b60*/  STG.E desc[UR8][R2.64], R20 ;  /* 0x0000001402007986 */ /* 0x001fe2000c101908 */
[----:B------:R-:W-:Y:S05]  /*0b70*/  EXIT ;  /* 0x000000000000794d */ /* 0x000fea0003800000 */
.L_x_10:
        /* <DEDUP_REMOVED lines=16> */
.L_x_24:


//--------------------- .text._Z18matrixMulUnrolled2PfS_S_i --------------------------
	.section	.text._Z18matrixMulUnrolled2PfS_S_i,"ax",@progbits
	.align	128
        .global         _Z18matrixMulUnrolled2PfS_S_i
        .type           _Z18matrixMulUnrolled2PfS_S_i,@function
        .size           _Z18matrixMulUnrolled2PfS_S_i,(.L_x_25 - _Z18matrixMulUnrolled2PfS_S_i)
        .other          _Z18matrixMulUnrolled2PfS_S_i,@"STO_CUDA_ENTRY STV_DEFAULT"
_Z18matrixMulUnrolled2PfS_S_i:
.text._Z18matrixMulUnrolled2PfS_S_i:
[----:B------:R-:W-:Y:S01]  /*0000*/  LDC R1, c[0x0][0x37c] ;  /* 0x0000df00ff017b82 */ /* 0x000fe20000000800 */
[----:B------:R-:W0:Y:S07]  /*0010*/  S2R R0, SR_TID.Y ;  /* 0x0000000000007919 */ /* 0x000e2e0000002200 */
[----:B------:R-:W0:Y:S01]  /*0020*/  S2UR UR4, SR_CTAID.Y ;  /* 0x00000000000479c3 */ /* 0x000e220000002600 */
[----:B------:R-:W1:Y:S01]  /*0030*/  LDCU UR6, c[0x0][0x398] ;  /* 0x00007300ff0677ac */ /* 0x000e620008000800 */
[----:B------:R-:W2:Y:S06]  /*0040*/  S2R R3, SR_TID.X ;  /* 0x0000000000037919 */ /* 0x000eac0000002100 */
[----:B------:R-:W0:Y:S08]  /*0050*/  LDC R5, c[0x0][0x364] ;  /* 0x0000d900ff057b82 */ /* 0x000e300000000800 */
[----:B------:R-:W2:Y:S08]  /*0060*/  S2UR UR5, SR_CTAID.X ;  /* 0x00000000000579c3 */ /* 0x000eb00000002500 */
[----:B------:R-:W2:Y:S01]  /*0070*/  LDC R2, c[0x0][0x360] ;  /* 0x0000d800ff027b82 */ /* 0x000ea20000000800 */
[----:B0-----:R-:W-:-:S02]  /*0080*/  IMAD R5, R5, UR4, R0 ;  /* 0x0000000405057c24 */ /* 0x001fc4000f8e0200 */
[----:B--2---:R-:W-:Y:S01]  /*0090*/  IMAD R0, R2, UR5, R3 ;  /* 0x0000000502007c24 */ /* 0x004fe2000f8e0203 */
[----:B-1----:R-:W-:-:S04]  /*00a0*/  MOV R3, UR6 ;  /* 0x0000000600037c02 */ /* 0x002fc80008000f00 */
        /* <DEDUP_REMOVED lines=9> */
[----:B------:R-:W-:-:S04]  /*0140*/  LEA.HI R4, R2, 0x1, RZ, 0x1f ;  /* 0x0000000102047811 */ /* 0x000fc800078ff8ff */
[----:B------:R-:W-:-:S07]  /*0150*/  LOP3.LUT R7, R4, 0x7, RZ, 0xc0, !PT ;  /* 0x0000000704077812 */ /* 0x000fce00078ec0ff */
[----:B------:R-:W-:Y:S05]  /*0160*/  @!P0 BRA `(.L_x_11) ;  /* 0x0000000400788947 */ /* 0x000fea0003800000 */
[----:B------:R-:W-:Y:S01]  /*0170*/  LOP3.LUT R22, R4, 0x7ffffff8, RZ, 0xc0, !PT ;  /* 0x7ffffff804167812 */ /* 0x000fe200078ec0ff */
[C-C-:B------:R-:W-:Y:S01]  /*0180*/  IMAD R8, R3.reuse, 0xa, R0.reuse ;  /* 0x0000000a03087824 */ /* 0x140fe200078e0200 */
[CC--:B------:R-:W-:Y:S01]  /*0190*/  LEA R15, R3.reuse, R0.reuse, 0x3 ;  /* 0x00000000030f7211 */ /* 0x0c0fe200078e18ff */
[C-C-:B------:R-:W-:Y:S01]  /*01a0*/  IMAD R10, R3.reuse, 0xc, R0.reuse ;  /* 0x0000000c030a7824 */ /* 0x140fe200078e0200 */
[CC--:B------:R-:W-:Y:S01]  /*01b0*/  LEA R14, R3.reuse, R0.reuse, 0x2 ;  /* 0x00000000030e7211 */ /* 0x0c0fe200078e10ff */
[C-C-:B------:R-:W-:Y:S01]  /*01c0*/  IMAD R12, R3.reuse, 0xe, R0.reuse ;  /* 0x0000000e030c7824 */ /* 0x140fe200078e0200 */
[C---:B------:R-:W-:Y:S01]  /*01d0*/  LEA R11, R3.reuse, R0, 0x1 ;  /* 0x00000000030b7211 */ /* 0x040fe200078e08ff */
[----:B------:R-:W-:Y:S01]  /*01e0*/  IMAD R9, R3, 0x6, R0 ;  /* 0x0000000603097824 */ /* 0x000fe200078e0200 */
[----:B------:R-:W-:Y:S01]  /*01f0*/  MOV R23, RZ ;  /* 0x000000ff00177202 */ /* 0x000fe20000000f00 */
[----:B------:R-:W-:Y:S01]  /*0200*/  UMOV UR4, 0x7 ;  /* 0x0000000700047882 */ /* 0x000fe20000000000 */
[----:B------:R-:W-:-:S02]  /*0210*/  MOV R6, R5 ;  /* 0x0000000500067202 */ /* 0x000fc40000000f00 */
[----:B------:R-:W-:Y:S02]  /*0220*/  MOV R13, R0 ;  /* 0x00000000000d7202 */ /* 0x000fe40000000f00 */
[----:B------:R-:W-:-:S07]  /*0230*/  IADD3 R22, PT, PT, -R22, RZ, RZ ;  /* 0x000000ff16167210 */ /* 0x000fce0007ffe1ff */
.L_x_12:
[----:B------:R-:W1:Y:S01]  /*0240*/  LDC.64 R18, c[0x0][0x388] ;  /* 0x0000e200ff127b82 */ /* 0x000e620000000a00 */
[----:B------:R-:W-:-:S07]  /*0250*/  UIADD3 UR5, UPT, UPT, UR4, -0x6, URZ ;  /* 0xfffffffa04057890 */ /* 0x000fce000fffe0ff */
[----:B------:R-:W2:Y:S08]  /*0260*/  LDC.64 R16, c[0x0][0x380] ;  /* 0x0000e000ff107b82 */ /* 0x000eb00000000a00 */
[----:B------:R-:W3:Y:S01]  /*0270*/  LDC R3, c[0x0][0x398] ;  /* 0x0000e600ff037b82 */ /* 0x000ee20000000800 */
[----:B-1----:R-:W-:-:S06]  /*0280*/  IMAD.WIDE R20, R13, 0x4, R18 ;  /* 0x000000040d147825 */ /* 0x002fcc00078e0212 */
[----:B0-----:R-:W4:Y:S01]  /*0290*/  LDG.E R20, desc[UR8][R20.64] ;  /* 0x0000000814147981 */ /* 0x001f22000c1e1900 */
[----:B--2---:R-:W-:-:S05]  /*02a0*/  IMAD.WIDE.U32 R16, R6, 0x4, R16 ;  /* 0x0000000406107825 */ /* 0x004fca00078e0010 */
[----:B------:R-:W4:Y:S01]  /*02b0*/  LDG.E R27, desc[UR8][R16.64] ;  /* 0x00000008101b7981 */ /* 0x000f22000c1e1900 */
[----:B---3--:R-:W-:Y:S01]  /*02c0*/  ISETP.LE.AND P0, PT, R3, UR5, PT ;  /* 0x0000000503007c0c */ /* 0x008fe2000bf03270 */
[----:B------:R-:W-:Y:S01]  /*02d0*/  UIADD3 UR5, UPT, UPT, UR4, -0x4, URZ ;  /* 0xfffffffc04057890 */ /* 0x000fe2000fffe0ff */
[----:B------:R-:W-:Y:S01]  /*02e0*/  IMAD.WIDE R24, R11, 0x4, R18 ;  /* 0x000000040b187825 */ /* 0x000fe200078e0212 */
[----:B------:R-:W2:Y:S04]  /*02f0*/  LDG.E R28, desc[UR8][R16.64+0x8] ;  /* 0x00000808101c7981 */ /* 0x000ea8000c1e1900 */
[----:B------:R-:W3:Y:S06]  /*0300*/  LDG.E R29, desc[UR8][R16.64+0x10] ;  /* 0x00001008101d7981 */ /* 0x000eec000c1e1900 */
[----:B------:R-:W5:Y:S01]  /*0310*/  @!P0 LDG.E R26, desc[UR8][R16.64+0x4] ;  /* 0x00000408101a8981 */ /* 0x000f62000c1e1900 */
[----:B------:R-:W-:-:S03]  /*0320*/  ISETP.LE.AND P1, PT, R3, UR5, PT ;  /* 0x0000000503007c0c */ /* 0x000fc6000bf23270 */
[----:B------:R-:W2:Y:S01]  /*0330*/  LDG.E R25, desc[UR8][R24.64] ;  /* 0x0000000818197981 */ /* 0x000ea2000c1e1900 */
[----:B------:R-:W-:Y:S01]  /*0340*/  UIADD3 UR5, UPT, UPT, UR4, -0x2, URZ ;  /* 0xfffffffe04057890 */ /* 0x000fe2000fffe0ff */
[----:B----4-:R-:W-:-:S08]  /*0350*/  FFMA R27, R27, R20, R23 ;  /* 0x000000141b1b7223 */ /* 0x010fd00000000017 */
[----:B------:R-:W4:Y:S01]  /*0360*/  @!P1 LDG.E R23, desc[UR8][R16.64+0xc] ;  /* 0x00000c0810179981 */ /* 0x000f22000c1e1900 */
[----:B-----5:R-:W-:Y:S01]  /*0370*/  @!P0 FFMA R27, R20, R26, R27 ;  /* 0x0000001a141b8223 */ /* 0x020fe2000000001b */
[----:B------:R-:W-:Y:S01]  /*0380*/  ISETP.LE.AND P0, PT, R3, UR5, PT ;  /* 0x0000000503007c0c */ /* 0x000fe2000bf03270 */
[----:B------:R-:W-:Y:S01]  /*0390*/  IMAD.WIDE R20, R14, 0x4, R18 ;  /* 0x000000040e147825 */ /* 0x000fe200078e0212 */
[----:B------:R-:W5:Y:S03]  /*03a0*/  LDG.E R26, desc[UR8][R16.64+0x18] ;  /* 0x00001808101a7981 */ /* 0x000f66000c1e1900 */
[----:B--2---:R-:W-:Y:S02]  /*03b0*/  FFMA R28, R28, R25, R27 ;  /* 0x000000191c1c7223 */ /* 0x004fe4000000001b */
[----:B------:R-:W3:Y:S06]  /*03c0*/  LDG.E R20, desc[UR8][R20.64] ;  /* 0x0000000814147981 */ /* 0x000eec000c1e1900 */
[----:B------:R-:W2:Y:S01]  /*03d0*/  @!P0 LDG.E R27, desc[UR8][R16.64+0x14] ;  /* 0x00001408101b8981 */ /* 0x000ea2000c1e1900 */
[----:B----4-:R-:W-:Y:S01]  /*03e0*/  @!P1 FFMA R28, R25, R23, R28 ;  /* 0x00000017191c9223 */ /* 0x010fe2000000001c */
[----:B------:R-:W-:-:S06]  /*03f0*/  IMAD.WIDE R24, R9, 0x4, R18 ;  /* 0x0000000409187825 */ /* 0x000fcc00078e0212 */
[----:B------:R-:W5:Y:S01]  /*0400*/  LDG.E R25, desc[UR8][R24.64] ;  /* 0x0000000818197981 */ /* 0x000f62000c1e1900 */
[----:B------:R-:W-:-:S13]  /*0410*/  ISETP.LE.AND P1, PT, R3, UR4, PT ;  /* 0x0000000403007c0c */ /* 0x000fda000bf23270 */
[----:B------:R-:W4:Y:S01]  /*0420*/  @!P1 LDG.E R23, desc[UR8][R16.64+0x1c] ;  /* 0x00001c0810179981 */ /* 0x000f22000c1e1900 */
[----:B------:R-:W-:Y:S01]  /*0430*/  UIADD3 UR5, UPT, UPT, UR4, 0x2, URZ ;  /* 0x0000000204057890 */ /* 0x000fe2000fffe0ff */
[----:B---3--:R-:W-:Y:S02]  /*0440*/  FFMA R29, R29, R20, R28 ;  /* 0x000000141d1d7223 */ /* 0x008fe4000000001c */
[----:B------:R-:W3:Y:S02]  /*0450*/  LDG.E R28, desc[UR8][R16.64+0x30] ;  /* 0x00003008101c7981 */ /* 0x000ee4000c1e1900 */
[----:B--2---:R-:W-:Y:S01]  /*0460*/  @!P0 FFMA R29, R20, R27, R29 ;  /* 0x0000001b141d8223 */ /* 0x004fe2000000001d */
[----:B------:R-:W-:Y:S01]  /*0470*/  ISETP.LE.AND P0, PT, R3, UR5, PT ;  /* 0x0000000503007c0c */ /* 0x000fe2000bf03270 */
[----:B------:R-:W-:Y:S01]  /*0480*/  IMAD.WIDE R20, R15, 0x4, R18 ;  /* 0x000000040f147825 */ /* 0x000fe200078e0212 */
[----:B------:R-:W2:Y:S05]  /*0490*/  LDG.E R27, desc[UR8][R16.64+0x20] ;  /* 0x00002008101b7981 */ /* 0x000eaa000c1e1900 */
[----:B------:R-:W2:Y:S01]  /*04a0*/  LDG.E R20, desc[UR8][R20.64] ;  /* 0x0000000814147981 */ /* 0x000ea2000c1e1900 */
[----:B-----5:R-:W-:-:S05]  /*04b0*/  FFMA R26, R26, R25, R29 ;  /* 0x000000191a1a7223 */ /* 0x020fca000000001d */
[----:B------:R-:W5:Y:S01]  /*04c0*/  @!P0 LDG.E R29, desc[UR8][R16.64+0x24] ;  /* 0x00002408101d8981 */ /* 0x000f62000c1e1900 */
[----:B----4-:R-:W-:Y:S01]  /*04d0*/  @!P1 FFMA R26, R25, R23, R26 ;  /* 0x00000017191a9223 */ /* 0x010fe2000000001a */
[----:B------:R-:W-:Y:S02]  /*04e0*/  IMAD.WIDE R24, R8, 0x4, R18 ;  /* 0x0000000408187825 */ /* 0x000fe400078e0212 */
[----:B------:R-:W4:Y:S04]  /*04f0*/  LDG.E R23, desc[UR8][R16.64+0x28] ;  /* 0x0000280810177981 */ /* 0x000f28000c1e1900 */
[----:B------:R-:W4:Y:S01]  /*0500*/  LDG.E R24, desc[UR8][R24.64] ;  /* 0x0000000818187981 */ /* 0x000f22000c1e1900 */
[----:B------:R-:W-:-:S06]  /*0510*/  UIADD3 UR5, UPT, UPT, UR4, 0x4, URZ ;  /* 0x0000000404057890 */ /* 0x000fcc000fffe0ff */
[----:B------:R-:W-:Y:S01]  /*0520*/  ISETP.LE.AND P1, PT, R3, UR5, PT ;  /* 0x0000000503007c0c */ /* 0x000fe2000bf23270 */
[----:B------:R-:W-:Y:S01]  /*0530*/  UIADD3 UR5, UPT, UPT, UR4, 0x6, URZ ;  /* 0x0000000604057890 */ /* 0x000fe2000fffe0ff */
[----:B--2---:R-:W-:-:S11]  /*0540*/  FFMA R26, R27, R20, R26 ;  /* 0x000000141b1a7223 */ /* 0x004fd6000000001a */
[----:B------:R-:W2:Y:S01]  /*0550*/  @!P1 LDG.E R25, desc[UR8][R16.64+0x2c] ;  /* 0x00002c0810199981 */ /* 0x000ea2000c1e1900 */
[----:B-----5:R-:W-:Y:S01]  /*0560*/  @!P0 FFMA R26, R20, R29, R26 ;  /* 0x0000001d141a8223 */ /* 0x020fe2000000001a */
[----:B------:R-:W-:Y:S01]  /*0570*/  ISETP.LE.AND P0, PT, R3, UR5, PT ;  /* 0x0000000503007c0c */ /* 0x000fe2000bf03270 */
[----:B------:R-:W-:Y:S01]  /*0580*/  IMAD.WIDE R20, R10, 0x4, R18 ;  /* 0x000000040a147825 */ /* 0x000fe200078e0212 */
[----:B------:R-:W-:-:S05]  /*0590*/  UIADD3 UR5, UPT, UPT, UR4, 0x8, URZ ;  /* 0x0000000804057890 */ /* 0x000fca000fffe0ff */
[----:B------:R-:W3:Y:S01]  /*05a0*/  LDG.E R20, desc[UR8][R20.64] ;  /* 0x0000000814147981 */ /* 0x000ee2000c1e1900 */
[----:B------:R-:W-:-:S05]  /*05b0*/  ISETP.LE.AND P2, PT, R3, UR5, PT ;  /* 0x0000000503007c0c */ /* 0x000fca000bf43270 */
[----:B------:R-:W5:Y:S01]  /*05c0*/  @!P0 LDG.E R27, desc[UR8][R16.64+0x34] ;  /* 0x00003408101b8981 */ /* 0x000f62000c1e1900 */
[----:B------:R-:W-:-:S04]  /*05d0*/  IMAD.WIDE R18, R12, 0x4, R18 ;  /* 0x000000040c127825 */ /* 0x000fc800078e0212 */
[----:B----4-:R-:W-:Y:S02]  /*05e0*/  FFMA R23, R23, R24, R26 ;  /* 0x0000001817177223 */ /* 0x010fe4000000001a */
[----:B------:R-:W4:Y:S04]  /*05f0*/  LDG.E R18, desc[UR8][R18.64] ;  /* 0x0000000812127981 */ /* 0x000f28000c1e1900 */
[----:B------:R-:W4:Y:S04]  /*0600*/  LDG.E R26, desc[UR8][R16.64+0x38] ;  /* 0x00003808101a7981 */ /* 0x000f28000c1e1900 */
[----:B------:R-:W4:Y:S01]  /*0610*/  @!P2 LDG.E R29, desc[UR8][R16.64+0x3c] ;  /* 0x00003c08101da981 */ /* 0x000f22000c1e1900 */
[----:B------:R-:W-:Y:S01]  /*0620*/  IADD3 R22, PT, PT, R22, 0x8, RZ ;  /* 0x0000000816167810 */ /* 0x000fe20007ffe0ff */
[----:B--2---:R-:W-:Y:S01]  /*0630*/  @!P1 FFMA R23, R24, R25, R23 ;  /* 0x0000001918179223 */ /* 0x004fe20000000017 */
[----:B------:R-:W-:Y:S01]  /*0640*/  UIADD3 UR4, UPT, UPT, UR4, 0x10, URZ ;  /* 0x0000001004047890 */ /* 0x000fe2000fffe0ff */
[----:B------:R-:W-:-:S02]  /*0650*/  IADD3 R6, PT, PT, R6, 0x10, RZ ;  /* 0x0000001006067810 */ /* 0x000fc40007ffe0ff */
[C---:B------:R-:W-:Y:S02]  /*0660*/  LEA R15, R3.reuse, R15, 0x4 ;  /* 0x0000000f030f7211 */ /* 0x040fe400078e20ff */
[C---:B------:R-:W-:Y:S02]  /*0670*/  LEA R8, R3.reuse, R8, 0x4 ;  /* 0x0000000803087211 */ /* 0x040fe400078e20ff */
[C---:B------:R-:W-:Y:S02]  /*0680*/  LEA R10, R3.reuse, R10, 0x4 ;  /* 0x0000000a030a7211 */ /* 0x040fe400078e20ff */
[C---:B------:R-:W-:Y:S02]  /*0690*/  LEA R12, R3.reuse, R12, 0x4 ;  /* 0x0000000c030c7211 */ /* 0x040fe400078e20ff */
[C---:B------:R-:W-:Y:S02]  /*06a0*/  LEA R14, R3.reuse, R14, 0x4 ;  /* 0x0000000e030e7211 */ /* 0x040fe400078e20ff */
[----:B------:R-:W-:-:S02]  /*06b0*/  LEA R9, R3, R9, 0x4 ;  /* 0x0000000903097211 */ /* 0x000fc400078e20ff */
[C---:B------:R-:W-:Y:S02]  /*06c0*/  LEA R11, R3.reuse, R11, 0x4 ;  /* 0x0000000b030b7211 */ /* 0x040fe400078e20ff */
[----:B------:R-:W-:Y:S01]  /*06d0*/  LEA R13, R3, R13, 0x4 ;  /* 0x0000000d030d7211 */ /* 0x000fe200078e20ff */
[----:B---3--:R-:W-:-:S04]  /*06e0*/  FFMA R23, R28, R20, R23 ;  /* 0x000000141c177223 */ /* 0x008fc80000000017 */
[----:B-----5:R-:W-:Y:S01]  /*06f0*/  @!P0 FFMA R23, R20, R27, R23 ;  /* 0x0000001b14178223 */ /* 0x020fe20000000017 */
[----:B------:R-:W-:-:S03]  /*0700*/  ISETP.NE.AND P0, PT, R22, RZ, PT ;  /* 0x000000ff1600720c */ /* 0x000fc60003f05270 */
[----:B----4-:R-:W-:-:S04]  /*0710*/  FFMA R23, R26, R18, R23 ;  /* 0x000000121a177223 */ /* 0x010fc80000000017 */
[----:B------:R-:W-:-:S06]  /*0720*/  @!P2 FFMA R23, R18, R29, R23 ;  /* 0x0000001d1217a223 */ /* 0x000fcc0000000017 */
[----:B------:R-:W-:Y:S05]  /*0730*/  @P0 BRA `(.L_x_12) ;  /* 0xfffffff800c00947 */ /* 0x000fea000383ffff */
[----:B------:R-:W-:-:S12]  /*0740*/  UIADD3 UR4, UPT, UPT, UR4, -0x7, URZ ;  /* 0xfffffff904047890 */ /* 0x000fd8000fffe0ff */
.L_x_11:
[----:B------:R-:W-:-:S13]  /*0750*/  ISETP.NE.AND P0, PT, R7, RZ, PT ;  /* 0x000000ff0700720c */ /* 0x000fda0003f05270 */
[----:B------:R-:W-:Y:S05]  /*0760*/  @!P0 BRA `(.L_x_13) ;  /* 0x00000004007c8947 */ /* 0x000fea0003800000 */
[----:B------:R-:W-:Y:S02]  /*0770*/  ISETP.GE.U32.AND P1, PT, R7, 0x4, PT ;  /* 0x000000040700780c */ /* 0x000fe40003f26070 */
[----:B------:R-:W-:-:S11]  /*0780*/  LOP3.LUT P0, R4, R4, 0x3, RZ, 0xc0, !PT ;  /* 0x0000000304047812 */ /* 0x000fd6000780c0ff */
[----:B------:R-:W-:Y:S05]  /*0790*/  @!P1 BRA `(.L_x_14) ;  /* 0x0000000000b89947 */ /* 0x000fea0003800000 */
[----:B------:R-:W1:Y:S01]  /*07a0*/  LDC.64 R14, c[0x0][0x380] ;  /* 0x0000e000ff0e7b82 */ /* 0x000e620000000a00 */
[----:B------:R-:W2:Y:S01]  /*07b0*/  LDCU.64 UR10, c[0x0][0x380] ;  /* 0x00007000ff0a77ac */ /* 0x000ea20008000a00 */
[----:B------:R-:W-:Y:S01]  /*07c0*/  IADD3 R7, PT, PT, R5, UR4, RZ ;  /* 0x0000000405077c10 */ /* 0x000fe2000fffe0ff */
[----:B------:R-:W-:Y:S01]  /*07d0*/  IMAD R22, R3, UR4, R0 ;  /* 0x0000000403167c24 */ /* 0x000fe2000f8e0200 */
[----:B------:R-:W-:-:S04]  /*07e0*/  UIADD3 UR5, UPT, UPT, UR4, 0x1, URZ ;  /* 0x0000000104057890 */ /* 0x000fc8000fffe0ff */
[----:B------:R-:W3:Y:S01]  /*07f0*/  LDC.64 R8, c[0x0][0x388] ;  /* 0x0000e200ff087b82 */ /* 0x000ee20000000a00 */
[C---:B------:R-:W-:Y:S02]  /*0800*/  LEA R19, R3.reuse, R22, 0x1 ;  /* 0x0000001603137211 */ /* 0x040fe400078e08ff */
[----:B------:R-:W-:Y:S01]  /*0810*/  ISETP.LE.AND P1, PT, R3, UR5, PT ;  /* 0x0000000503007c0c */ /* 0x000fe2000bf23270 */
[----:B------:R-:W-:Y:S02]  /*0820*/  UIADD3 UR5, UPT, UPT, UR4, 0x3, URZ ;  /* 0x0000000304057890 */ /* 0x000fe4000fffe0ff */
[----:B------:R-:W-:Y:S01]  /*0830*/  UIADD3 UR6, UPT, UPT, UR4, 0x5, URZ ;  /* 0x0000000504067890 */ /* 0x000fe2000fffe0ff */
[----:B-1----:R-:W-:Y:S01]  /*0840*/  IMAD.WIDE.U32 R14, R7, 0x4, R14 ;  /* 0x00000004070e7825 */ /* 0x002fe200078e000e */
[----:B------:R-:W-:-:S04]  /*0850*/  IADD3 R7, P2, PT, R5, UR4, RZ ;  /* 0x0000000405077c10 */ /* 0x000fc8000ff5e0ff */
[----:B------:R-:W-:Y:S01]  /*0860*/  IADD3.X R20, PT, PT, RZ, RZ, RZ, P2, !PT ;  /* 0x000000ffff147210 */ /* 0x000fe200017fe4ff */
[----:B0-----:R-:W4:Y:S01]  /*0870*/  LDG.E R16, desc[UR8][R14.64] ;  /* 0x000000080e107981 */ /* 0x001f22000c1e1900 */
[--C-:B---3--:R-:W-:Y:S01]  /*0880*/  IMAD.WIDE R10, R22, 0x4, R8.reuse ;  /* 0x00000004160a7825 */ /* 0x108fe200078e0208 */
[----:B--2---:R-:W-:Y:S02]  /*0890*/  LEA R6, P3, R7, UR10, 0x2 ;  /* 0x0000000a07067c11 */ /* 0x004fe4000f8610ff */
[----:B------:R-:W2:Y:S01]  /*08a0*/  @!P1 LDG.E R13, desc[UR8][R14.64+0x4] ;  /* 0x000004080e0d9981 */ /* 0x000ea2000c1e1900 */
[----:B------:R-:W-:Y:S01]  /*08b0*/  ISETP.LE.AND P2, PT, R3, UR5, PT ;  /* 0x0000000503007c0c */ /* 0x000fe2000bf43270 */
[----:B------:R-:W-:Y:S02]  /*08c0*/  IMAD.WIDE R18, R19, 0x4, R8 ;  /* 0x0000000413127825 */ /* 0x000fe400078e0208 */
[----:B------:R0:W4:Y:S01]  /*08d0*/  LDG.E R12, desc[UR8][R10.64] ;  /* 0x000000080a0c7981 */ /* 0x000122000c1e1900 */
[----:B------:R-:W-:-:S02]  /*08e0*/  LEA.HI.X R7, R7, UR11, R20, 0x2, P3 ;  /* 0x0000000b07077c11 */ /* 0x000fc400098f1414 */
[C---:B------:R-:W-:Y:S01]  /*08f0*/  LEA R21, R3.reuse, R22, 0x2 ;  /* 0x0000001603157211 */ /* 0x040fe200078e10ff */
[----:B------:R-:W3:Y:S01]  /*0900*/  LDG.E R18, desc[UR8][R18.64] ;  /* 0x0000000812127981 */ /* 0x000ee2000c1e1900 */
[----:B------:R-:W-:Y:S01]  /*0910*/  ISETP.LE.AND P3, PT, R3, UR6, PT ;  /* 0x0000000603007c0c */ /* 0x000fe2000bf63270 */
[----:B------:R-:W-:Y:S02]  /*0920*/  UIADD3 UR5, UPT, UPT, UR4, 0x7, URZ ;  /* 0x0000000704057890 */ /* 0x000fe4000fffe0ff */
[----:B------:R-:W3:Y:S01]  /*0930*/  LDG.E R20, desc[UR8][R6.64+0x8] ;  /* 0x0000080806147981 */ /* 0x000ee2000c1e1900 */
[----:B0-----:R-:W-:Y:S01]  /*0940*/  IMAD.WIDE R10, R21, 0x4, R8 ;  /* 0x00000004150a7825 */ /* 0x001fe200078e0208 */
[C---:B------:R-:W-:Y:S02]  /*0950*/  LEA R21, R3.reuse, R21, 0x1 ;  /* 0x0000001503157211 */ /* 0x040fe400078e08ff */
[----:B------:R-:W5:Y:S01]  /*0960*/  @!P2 LDG.E R17, desc[UR8][R6.64+0xc] ;  /* 0x00000c080611a981 */ /* 0x000f62000c1e1900 */
[----:B------:R-:W-:-:S03]  /*0970*/  ISETP.LE.AND P4, PT, R3, UR5, PT ;  /* 0x0000000503007c0c */ /* 0x000fc6000bf83270 */
[----:B------:R-:W5:Y:S01]  /*0980*/  LDG.E R10, desc[UR8][R10.64] ;  /* 0x000000080a0a7981 */ /* 0x000f62000c1e1900 */
[----:B------:R-:W-:-:S03]  /*0990*/  IMAD.WIDE R8, R21, 0x4, R8 ;  /* 0x0000000415087825 */ /* 0x000fc600078e0208 */
[----:B------:R-:W5:Y:S04]  /*09a0*/  LDG.E R14, desc[UR8][R6.64+0x10] ;  /* 0x00001008060e7981 */ /* 0x000f68000c1e1900 */
[----:B------:R-:W5:Y:S04]  /*09b0*/  @!P3 LDG.E R22, desc[UR8][R6.64+0x14] ;  /* 0x000014080616b981 */ /* 0x000f68000c1e1900 */
[----:B------:R-:W5:Y:S04]  /*09c0*/  LDG.E R8, desc[UR8][R8.64] ;  /* 0x0000000808087981 */ /* 0x000f68000c1e1900 */
[----:B------:R-:W5:Y:S04]  /*09d0*/  LDG.E R24, desc[UR8][R6.64+0x18] ;  /* 0x0000180806187981 */ /* 0x000f68000c1e1900 */
[----:B------:R-:W5:Y:S01]  /*09e0*/  @!P4 LDG.E R26, desc[UR8][R6.64+0x1c] ;  /* 0x00001c08061ac981 */ /* 0x000f62000c1e1900 */
[----:B------:R-:W-:Y:S01]  /*09f0*/  UIADD3 UR4, UPT, UPT, UR4, 0x8, URZ ;  /* 0x0000000804047890 */ /* 0x000fe2000fffe0ff */
[----:B----4-:R-:W-:-:S04]  /*0a00*/  FFMA R23, R16, R12, R23 ;  /* 0x0000000c10177223 */ /* 0x010fc80000000017 */
[----:B--2---:R-:W-:-:S04]  /*0a10*/  @!P1 FFMA R23, R12, R13, R23 ;  /* 0x0000000d0c179223 */ /* 0x004fc80000000017 */
[----:B---3--:R-:W-:-:S04]  /*0a20*/  FFMA R23, R20, R18, R23 ;  /* 0x0000001214177223 */ /* 0x008fc80000000017 */
[----:B-----5:R-:W-:-:S04]  /*0a30*/  @!P2 FFMA R23, R18, R17, R23 ;  /* 0x000000111217a223 */ /* 0x020fc80000000017 */
[----:B------:R-:W-:-:S04]  /*0a40*/  FFMA R23, R14, R10, R23 ;  /* 0x0000000a0e177223 */ /* 0x000fc80000000017 */
[----:B------:R-:W-:-:S04]  /*0a50*/  @!P3 FFMA R23, R10, R22, R23 ;  /* 0x000000160a17b223 */ /* 0x000fc80000000017 */
[----:B------:R-:W-:-:S04]  /*0a60*/  FFMA R23, R24, R8, R23 ;  /* 0x0000000818177223 */ /* 0x000fc80000000017 */
[----:B------:R-:W-:-:S07]  /*0a70*/  @!P4 FFMA R23, R8, R26, R23 ;  /* 0x0000001a0817c223 */ /* 0x000fce0000000017 */
.L_x_14:
[----:B------:R-:W-:Y:S05]  /*0a80*/  @!P0 BRA `(.L_x_13) ;  /* 0x0000000000b48947 */ /* 0x000fea0003800000 */
[----:B------:R-:W-:Y:S02]  /*0a90*/  ISETP.NE.AND P1, PT, R4, 0x1, PT ;  /* 0x000000010400780c */ /* 0x000fe40003f25270 */
[----:B------:R-:W-:-:S11]  /*0aa0*/  LOP3.LUT P0, RZ, R2, 0x2, RZ, 0xc0, !PT ;  /* 0x0000000202ff7812 */ /* 0x000fd6000780c0ff */
[----:B------:R-:W-:Y:S05]  /*0ab0*/  @!P1 BRA `(.L_x_15) ;  /* 0x0000000000709947 */ /* 0x000fea0003800000 */
[----:B------:R-:W1:Y:S01]  /*0ac0*/  LDC.64 R6, c[0x0][0x388] ;  /* 0x0000e200ff067b82 */ /* 0x000e620000000a00 */
[----:B------:R-:W2:Y:S01]  /*0ad0*/  LDCU.64 UR6, c[0x0][0x380] ;  /* 0x00007000ff0677ac */ /* 0x000ea20008000a00 */
[----:B------:R-:W-:Y:S01]  /*0ae0*/  IADD3 R9, PT, PT, R5, UR4, RZ ;  /* 0x0000000405097c10 */ /* 0x000fe2000fffe0ff */
[----:B------:R-:W-:Y:S01]  /*0af0*/  IMAD R2, R3, UR4, R0 ;  /* 0x0000000403027c24 */ /* 0x000fe2000f8e0200 */
[----:B------:R-:W-:Y:S01]  /*0b00*/  IADD3 R4, P2, PT, R5, UR4, RZ ;  /* 0x0000000405047c10 */ /* 0x000fe2000ff5e0ff */
[----:B------:R-:W-:-:S03]  /*0b10*/  UIADD3 UR5, UPT, UPT, UR4, 0x1, URZ ;  /* 0x0000000104057890 */ /* 0x000fc6000fffe0ff */
[----:B------:R-:W3:Y:S03]  /*0b20*/  LDC.64 R10, c[0x0][0x380] ;  /* 0x0000e000ff0a7b82 */ /* 0x000ee60000000a00 */
[----:B------:R-:W-:Y:S01]  /*0b30*/  ISETP.LE.AND P1, PT, R3, UR5, PT ;  /* 0x0000000503007c0c */ /* 0x000fe2000bf23270 */
[----:B------:R-:W-:Y:S01]  /*0b40*/  UIADD3 UR5, UPT, UPT, UR4, 0x3, URZ ;  /* 0x0000000304057890 */ /* 0x000fe2000fffe0ff */
[----:B------:R-:W-:-:S05]  /*0b50*/  IADD3.X R15, PT, PT, RZ, RZ, RZ, P2, !PT ;  /* 0x000000ffff0f7210 */ /* 0x000fca00017fe4ff */
[----:B------:R-:W-:Y:S02]  /*0b60*/  ISETP.LE.AND P3, PT, R3, UR5, PT ;  /* 0x0000000503007c0c */ /* 0x000fe4000bf63270 */
[----:B--2---:R-:W-:Y:S01]  /*0b70*/  LEA R8, P2, R4, UR6, 0x2 ;  /* 0x0000000604087c11 */ /* 0x004fe2000f8410ff */
[----:B-1----:R-:W-:-:S05]  /*0b80*/  IMAD.WIDE R12, R2, 0x4, R6 ;  /* 0x00000004020c7825 */ /* 0x002fca00078e0206 */
[----:B0-----:R-:W2:Y:S01]  /*0b90*/  LDG.E R16, desc[UR8][R12.64] ;  /* 0x000000080c107981 */ /* 0x001ea2000c1e1900 */
[----:B---3--:R-:W-:Y:S01]  /*0ba0*/  IMAD.WIDE.U32 R10, R9, 0x4, R10 ;  /* 0x00000004090a7825 */ /* 0x008fe200078e000a */
[----:B------:R-:W-:-:S04]  /*0bb0*/  LEA R9, R3, R2, 0x1 ;  /* 0x0000000203097211 */ /* 0x000fc800078e08ff */
[----:B------:R-:W2:Y:S01]  /*0bc0*/  LDG.E R2, desc[UR8][R10.64] ;  /* 0x000000080a027981 */ /* 0x000ea2000c1e1900 */
[----:B------:R-:W-:Y:S01]  /*0bd0*/  IMAD.WIDE R6, R9, 0x4, R6 ;  /* 0x0000000409067825 */ /* 0x000fe200078e0206 */
[----:B------:R-:W-:Y:S02]  /*0be0*/  LEA.HI.X R9, R4, UR7, R15, 0x2, P2 ;  /* 0x0000000704097c11 */ /* 0x000fe400090f140f */
[----:B------:R-:W3:Y:S04]  /*0bf0*/  @!P1 LDG.E R4, desc[UR8][R10.64+0x4] ;  /* 0x000004080a049981 */ /* 0x000ee8000c1e1900 */
[----:B------:R-:W4:Y:S04]  /*0c00*/  LDG.E R6, desc[UR8][R6.64] ;  /* 0x0000000806067981 */ /* 0x000f28000c1e1900 */
[----:B------:R-:W4:Y:S04]  /*0c10*/  LDG.E R14, desc[UR8][R8.64+0x8] ;  /* 0x00000808080e7981 */ /* 0x000f28000c1e1900 */
[----:B------:R-:W5:Y:S01]  /*0c20*/  @!P3 LDG.E R12, desc[UR8][R8.64+0xc] ;  /* 0x00000c08080cb981 */ /* 0x000f62000c1e1900 */
[----:B------:R-:W-:Y:S01]  /*0c30*/  UIADD3 UR4, UPT, UPT, UR4, 0x4, URZ ;  /* 0x0000000404047890 */ /* 0x000fe2000fffe0ff */
[----:B--2---:R-:W-:-:S04]  /*0c40*/  FFMA R23, R2, R16, R23 ;  /* 0x0000001002177223 */ /* 0x004fc80000000017 */
[----:B---3--:R-:W-:-:S04]  /*0c50*/  @!P1 FFMA R23, R16, R4, R23 ;  /* 0x0000000410179223 */ /* 0x008fc80000000017 */
[----:B----4-:R-:W-:-:S04]  /*0c60*/  FFMA R23, R14, R6, R23 ;  /* 0x000000060e177223 */ /* 0x010fc80000000017 */
[----:B-----5:R-:W-:-:S07]  /*0c70*/  @!P3 FFMA R23, R6, R12, R23 ;  /* 0x0000000c0617b223 */ /* 0x020fce0000000017 */
.L_x_15:
[----:B------:R-:W-:Y:S05]  /*0c80*/  @P0 BRA `(.L_x_13) ;  /* 0x0000000000340947 */ /* 0x000fea0003800000 */
[----:B------:R-:W1:Y:S01]  /*0c90*/  LDC.64 R8, c[0x0][0x388] ;  /* 0x0000e200ff087b82 */ /* 0x000e620000000a00 */
[----:B------:R-:W-:Y:S02]  /*0ca0*/  UIADD3 UR5, UPT, UPT, UR4, 0x1, URZ ;  /* 0x0000000104057890 */ /* 0x000fe4000fffe0ff */
[----:B------:R-:W-:Y:S01]  /*0cb0*/  IMAD R13, R3, UR4, R0 ;  /* 0x00000004030d7c24 */ /* 0x000fe2000f8e0200 */
[----:B------:R-:W-:-:S03]  /*0cc0*/  IADD3 R11, PT, PT, R5, UR4, RZ ;  /* 0x00000004050b7c10 */ /* 0x000fc6000fffe0ff */
[----:B------:R-:W-:Y:S01]  /*0cd0*/  ISETP.LE.AND P0, PT, R3, UR5, PT ;  /* 0x0000000503007c0c */ /* 0x000fe2000bf03270 */
[----:B------:R-:W2:Y:S01]  /*0ce0*/  LDC.64 R6, c[0x0][0x380] ;  /* 0x0000e000ff067b82 */ /* 0x000ea20000000a00 */
[----:B-1----:R-:W-:-:S06]  /*0cf0*/  IMAD.WIDE R2, R13, 0x4, R8 ;  /* 0x000000040d027825 */ /* 0x002fcc00078e0208 */
[----:B0-----:R-:W3:Y:S01]  /*0d00*/  LDG.E R2, desc[UR8][R2.64] ;  /* 0x0000000802027981 */ /* 0x001ee2000c1e1900 */
[----:B--2---:R-:W-:-:S05]  /*0d10*/  IMAD.WIDE.U32 R6, R11, 0x4, R6 ;  /* 0x000000040b067825 */ /* 0x004fca00078e0006 */
[----:B------:R-:W3:Y:S04]  /*0d20*/  LDG.E R4, desc[UR8][R6.64] ;  /* 0x0000000806047981 */ /* 0x000ee8000c1e1900 */
[----:B------:R-:W2:Y:S01]  /*0d30*/  @!P0 LDG.E R8, desc[UR8][R6.64+0x4] ;  /* 0x0000040806088981 */ /* 0x000ea2000c1e1900 */
[----:B---3--:R-:W-:-:S04]  /*0d40*/  FFMA R23, R4, R2, R23 ;  /* 0x0000000204177223 */ /* 0x008fc80000000017 */
[----:B--2---:R-:W-:-:S07]  /*0d50*/  @!P0 FFMA R23, R2, R8, R23 ;  /* 0x0000000802178223 */ /* 0x004fce0000000017 */
.L_x_13:
[----:B------:R-:W1:Y:S01]  /*0d60*/  LDC.64 R2, c[0x0][0x390] ;  /* 0x0000e400ff027b82 */ /* 0x000e620000000a00 */
[----:B------:R-:W-:-:S05]  /*0d70*/  IADD3 R5, PT, PT, R0, R5, RZ ;  /* 0x0000000500057210 */ /* 0x000fca0007ffe0ff */
[----:B-1----:R-:W-:-:S05]  /*0d80*/  IMAD.WIDE R2, R5, 0x4, R2 ;  /* 0x0000000405027825 */ /* 0x002fca00078e0202 */
[----:B0-----:R-:W-:Y:S01]  /*0d90*/  STG.E desc[UR8][R2.64], R23 ;  /* 0x0000001702007986 */ /* 0x001fe2000c101908 */
[----:B------:R-:W-:Y:S05]  /*0da0*/  EXIT ;  /* 0x000000000000794d */ /* 0x000fea0003800000 */
.L_x_16:
        /* <DEDUP_REMOVED lines=13> */
.L_x_25:


//--------------------- .text._Z14matrixMulBasicPfS_S_i --------------------------
	.section	.text._Z14matrixMulBasicPfS_S_i,"ax",@progbits
	.align	128
        .global         _Z14matrixMulBasicPfS_S_i
        .type           _Z14matrixMulBasicPfS_S_i,@function
        .size           _Z14matrixMulBasicPfS_S_i,(.L_x_26 - _Z14matrixMulBasicPfS_S_i)
        .other          _Z14matrixMulBasicPfS_S_i,@"STO_CUDA_ENTRY STV_DEFAULT"
_Z14matrixMulBasicPfS_S_i:
.text._Z14matrixMulBasicPfS_S_i:
        /* <DEDUP_REMOVED lines=9> */
[----:B--2---:R-:W-:-:S05]  /*0090*/  IMAD R0, R2, UR5, R3 ;  /* 0x0000000502007c24 */ /* 0x004fca000f8e0203 */
[----:B------:R-:W-:-:S04]  /*00a0*/  VIMNMX R2, PT, PT, R13, R0, !PT ;  /* 0x000000000d027248 */ /* 0x000fc80007fe0100 */
[----:B-1----:R-:W-:-:S13]  /*00b0*/  ISETP.GE.AND P0, PT, R2, UR20, PT ;  /* 0x0000001402007c0c */ /* 0x002fda000bf06270 */
[----:B------:R-:W-:Y:S05]  /*00c0*/  @P0 EXIT ;  /* 0x000000000000094d */ /* 0x000fea0003800000 */
[----:B------:R-:W-:Y:S01]  /*00d0*/  UISETP.GE.U32.AND UP0, UPT, UR20, 0x8, UPT ;  /* 0x000000081400788c */ /* 0x000fe2000bf06070 */
[----:B------:R-:W-:Y:S02]  /*00e0*/  HFMA2 R12, -RZ, RZ, 0, 0 ;  /* 0x00000000ff0c7431 */ /* 0x000fe400000001ff */
[----:B------:R-:W-:Y:S01]  /*00f0*/  IMAD R13, R13, UR20, RZ ;  /* 0x000000140d0d7c24 */ /* 0x000fe2000f8e02ff */
[----:B------:R-:W-:Y:S01]  /*0100*/  UMOV UR4, URZ ;  /* 0x000000ff00047c82 */ /* 0x000fe20008000000 */
[----:B------:R-:W0:Y:S04]  /*0110*/  LDCU.64 UR18, c[0x0][0x358] ;  /* 0x00006b00ff1277ac */ /* 0x000e280008000a00 */
[----:B------:R-:W-:Y:S05]  /*0120*/  BRA.U !UP0, `(.L_x_17) ;  /* 0x0000000508047547 */ /* 0x000fea000b800000 */
[----:B------:R-:W1:Y:S01]  /*0130*/  LDCU.128 UR24, c[0x0][0x380] ;  /* 0x00007000ff1877ac */ /* 0x000e620008000c00 */
[----:B------:R-:W-:Y:S02]  /*0140*/  MOV R12, RZ ;  /* 0x000000ff000c7202 */ /* 0x000fe40000000f00 */
[----:B------:R-:W-:Y:S01]  /*0150*/  MOV R14, R0 ;  /* 0x00000000000e7202 */ /* 0x000fe20000000f00 */
[----:B------:R-:W-:-:S04]  /*0160*/  ULOP3.LUT UR4, UR20, 0x7ffffff8, URZ, 0xc0, !UPT ;  /* 0x7ffffff814047892 */ /* 0x000fc8000f8ec0ff */
[----:B------:R-:W-:Y:S01]  /*0170*/  UIADD3 UR5, UPT, UPT, -UR4, URZ, URZ ;  /* 0x000000ff04057290 */ /* 0x000fe2000fffe1ff */
[----:B-1----:R-:W-:Y:S01]  /*0180*/  MOV R2, UR24 ;  /* 0x0000001800027c02 */ /* 0x002fe20008000f00 */
[----:B------:R-:W-:Y:S01]  /*0190*/  UIMAD.WIDE UR6, UR20, 0x8, UR26 ;  /* 0x00000008140678a5 */ /* 0x000fe2000f8e021a */
[----:B------:R-:W-:Y:S01]  /*01a0*/  MOV R3, UR25 ;  /* 0x0000001900037c02 */ /* 0x000fe20008000f00 */
[----:B------:R-:W-:Y:S02]  /*01b0*/  UIMAD.WIDE UR8, UR20, 0xc, UR26 ;  /* 0x0000000c140878a5 */ /* 0x000fe4000f8e021a */
[----:B------:R-:W-:Y:S01]  /*01c0*/  UIMAD.WIDE UR10, UR20, 0x10, UR26 ;  /* 0x00000010140a78a5 */ /* 0x000fe2000f8e021a */
[----:B------:R-:W-:Y:S01]  /*01d0*/  IMAD.WIDE.U32 R2, R13, 0x4, R2 ;  /* 0x000000040d027825 */ /* 0x000fe200078e0002 */
[----:B------:R-:W-:Y:S02]  /*01e0*/  UIMAD.WIDE UR12, UR20, 0x14, UR26 ;  /* 0x00000014140c78a5 */ /* 0x000fe4000f8e021a */
[----:B------:R-:W-:Y:S01]  /*01f0*/  UIMAD.WIDE UR14, UR20, 0x18, UR26 ;  /* 0x00000018140e78a5 */ /* 0x000fe2000f8e021a */
[----:B------:R-:W-:Y:S01]  /*0200*/  IADD3 R2, P0, PT, R2, 0x10, RZ ;  /* 0x0000001002027810 */ /* 0x000fe20007f1e0ff */
[----:B------:R-:W-:-:S03]  /*0210*/  UIMAD.WIDE UR16, UR20, 0x1c, UR26 ;  /* 0x0000001c141078a5 */ /* 0x000fc6000f8e021a */
[----:B------:R-:W-:-:S09]  /*0220*/  IADD3.X R3, PT, PT, RZ, R3, RZ, P0, !PT ;  /* 0x00000003ff037210 */ /* 0x000fd200007fe4ff */
.L_x_18:
[----:B------:R-:W-:Y:S01]  /*0230*/  UIMAD.WIDE UR22, UR20, 0x4, UR26 ;  /* 0x00000004141678a5 */ /* 0x000fe2000f8e021a */
[----:B------:R-:W-:Y:S02]  /*0240*/  IMAD.MOV.U32 R23, RZ, RZ, 0x4 ;  /* 0x00000004ff177424 */ /* 0x000fe400078e00ff */
[----:B------:R-:W-:Y:S01]  /*0250*/  HFMA2 R11, -RZ, RZ, 0, 2.384185791015625e-07 ;  /* 0x00000004ff0b7431 */ /* 0x000fe200000001ff */
[----:B------:R-:W-:Y:S01]  /*0260*/  MOV R25, 0x4 ;  /* 0x0000000400197802 */ /* 0x000fe20000000f00 */
[----:B0-----:R-:W2:Y:S01]  /*0270*/  LDG.E R21, desc[UR18][R2.64+-0x10] ;  /* 0xfffff01202157981 */ /* 0x001ea2000c1e1900 */
[C---:B------:R-:W-:Y:S01]  /*0280*/  IMAD.WIDE R22, R14.reuse, R23, UR26 ;  /* 0x0000001a0e167e25 */ /* 0x040fe2000f8e0217 */
[----:B------:R-:W-:Y:S02]  /*0290*/  MOV R8, UR22 ;  /* 0x0000001600087c02 */ /* 0x000fe40008000f00 */
[----:B------:R-:W-:Y:S01]  /*02a0*/  MOV R9, UR23 ;  /* 0x0000001700097c02 */ /* 0x000fe20008000f00 */
[----:B------:R-:W3:Y:S02]  /*02b0*/  LDG.E R19, desc[UR18][R2.64+-0xc] ;  /* 0xfffff41202137981 */ /* 0x000ee4000c1e1900 */
[----:B------:R-:W-:-:S02]  /*02c0*/  IMAD.WIDE R8, R14, 0x4, R8 ;  /* 0x000000040e087825 */ /* 0x000fc400078e0208 */
[----:B------:R-:W2:Y:S01]  /*02d0*/  LDG.E R22, desc[UR18][R22.64] ;  /* 0x0000001216167981 */ /* 0x000ea2000c1e1900 */
[----:B------:R-:W-:Y:S01]  /*02e0*/  MOV R5, 0x4 ;  /* 0x0000000400057802 */ /* 0x000fe20000000f00 */
[C---:B------:R-:W-:Y:S02]  /*02f0*/  IMAD.WIDE R24, R14.reuse, R25, UR6 ;  /* 0x000000060e187e25 */ /* 0x040fe4000f8e0219 */
[----:B------:R0:W3:Y:S02]  /*0300*/  LDG.E R20, desc[UR18][R8.64] ;  /* 0x0000001208147981 */ /* 0x0000e4000c1e1900 */
[----:B------:R-:W-:Y:S02]  /*0310*/  IMAD.WIDE R10, R14, R11, UR8 ;  /* 0x000000080e0a7e25 */ /* 0x000fe4000f8e020b */
[----:B------:R-:W4:Y:S04]  /*0320*/  LDG.E R18, desc[UR18][R24.64] ;  /* 0x0000001218127981 */ /* 0x000f28000c1e1900 */
[----:B------:R-:W4:Y:S01]  /*0330*/  LDG.E R17, desc[UR18][R2.64+-0x8] ;  /* 0xfffff81202117981 */ /* 0x000f22000c1e1900 */
[----:B0-----:R-:W-:-:S02]  /*0340*/  HFMA2 R9, -RZ, RZ, 0, 2.384185791015625e-07 ;  /* 0x00000004ff097431 */ /* 0x001fc400000001ff */
[----:B------:R-:W-:Y:S01]  /*0350*/  IMAD.MOV.U32 R7, RZ, RZ, 0x4 ;  /* 0x00000004ff077424 */ /* 0x000fe200078e00ff */
[----:B------:R0:W5:Y:S01]  /*0360*/  LDG.E R16, desc[UR18][R10.64] ;  /* 0x000000120a107981 */ /* 0x000162000c1e1900 */
[----:B------:R-:W-:-:S03]  /*0370*/  IMAD.WIDE R4, R14, R5, UR10 ;  /* 0x0000000a0e047e25 */ /* 0x000fc6000f8e0205 */
[----:B------:R-:W5:Y:S01]  /*0380*/  LDG.E R15, desc[UR18][R2.64+-0x4] ;  /* 0xfffffc12020f7981 */ /* 0x000f62000c1e1900 */
[C---:B------:R-:W-:Y:S01]  /*0390*/  IMAD.WIDE R6, R14.reuse, R7, UR12 ;  /* 0x0000000c0e067e25 */ /* 0x040fe2000f8e0207 */
[----:B------:R-:W-:Y:S02]  /*03a0*/  MOV R27, 0x4 ;  /* 0x00000004001b7802 */ /* 0x000fe40000000f00 */
[----:B------:R1:W5:Y:S01]  /*03b0*/  LDG.E R4, desc[UR18][R4.64] ;  /* 0x0000001204047981 */ /* 0x000362000c1e1900 */
[----:B------:R-:W-:-:S03]  /*03c0*/  IMAD.WIDE R8, R14, R9, UR14 ;  /* 0x0000000e0e087e25 */ /* 0x000fc6000f8e0209 */
[----:B------:R-:W5:Y:S01]  /*03d0*/  LDG.E R23, desc[UR18][R2.64] ;  /* 0x0000001202177981 */ /* 0x000f62000c1e1900 */
[----:B0-----:R-:W-:-:S03]  /*03e0*/  IMAD.WIDE R10, R14, R27, UR16 ;  /* 0x000000100e0a7e25 */ /* 0x001fc6000f8e021b */
[----:B------:R-:W5:Y:S04]  /*03f0*/  LDG.E R7, desc[UR18][R6.64] ;  /* 0x0000001206077981 */ /* 0x000f68000c1e1900 */
[----:B------:R-:W5:Y:S04]  /*0400*/  LDG.E R24, desc[UR18][R2.64+0x4] ;  /* 0x0000041202187981 */ /* 0x000f68000c1e1900 */
[----:B------:R-:W5:Y:S04]  /*0410*/  LDG.E R8, desc[UR18][R8.64] ;  /* 0x0000001208087981 */ /* 0x000f68000c1e1900 */
[----:B------:R-:W5:Y:S04]  /*0420*/  LDG.E R25, desc[UR18][R2.64+0x8] ;  /* 0x0000081202197981 */ /* 0x000f68000c1e1900 */
[----:B------:R-:W5:Y:S04]  /*0430*/  LDG.E R10, desc[UR18][R10.64] ;  /* 0x000000120a0a7981 */ /* 0x000f68000c1e1900 */
[----:B------:R0:W5:Y:S01]  /*0440*/  LDG.E R27, desc[UR18][R2.64+0xc] ;  /* 0x00000c12021b7981 */ /* 0x000162000c1e1900 */
[----:B------:R-:W-:-:S04]  /*0450*/  UIADD3 UR5, UPT, UPT, UR5, 0x8, URZ ;  /* 0x0000000805057890 */ /* 0x000fc8000fffe0ff */
[----:B------:R-:W-:Y:S01]  /*0460*/  UISETP.NE.AND UP0, UPT, UR5, URZ, UPT ;  /* 0x000000ff0500728c */ /* 0x000fe2000bf05270 */
[----:B-1----:R-:W-:Y:S02]  /*0470*/  MOV R5, UR20 ;  /* 0x0000001400057c02 */ /* 0x002fe40008000f00 */
[----:B0-----:R-:W-:Y:S02]  /*0480*/  IADD3 R2, P0, PT, R2, 0x20, RZ ;  /* 0x0000002002027810 */ /* 0x001fe40007f1e0ff */
[----:B------:R-:W-:Y:S02]  /*0490*/  LEA R14, R5, R14, 0x3 ;  /* 0x0000000e050e7211 */ /* 0x000fe400078e18ff */
[----:B------:R-:W-:Y:S01]  /*04a0*/  IADD3.X R3, PT, PT, RZ, R3, RZ, P0, !PT ;  /* 0x00000003ff037210 */ /* 0x000fe200007fe4ff */
[----:B--2---:R-:W-:-:S04]  /*04b0*/  FFMA R22, R21, R22, R12 ;  /* 0x0000001615167223 */ /* 0x004fc8000000000c */
[----:B---3--:R-:W-:-:S04]  /*04c0*/  FFMA R20, R19, R20, R22 ;  /* 0x0000001413147223 */ /* 0x008fc80000000016 */
[----:B----4-:R-:W-:-:S04]  /*04d0*/  FFMA R18, R17, R18, R20 ;  /* 0x0000001211127223 */ /* 0x010fc80000000014 */
[----:B-----5:R-:W-:-:S04]  /*04e0*/  FFMA R16, R15, R16, R18 ;  /* 0x000000100f107223 */ /* 0x020fc80000000012 */
[----:B------:R-:W-:-:S04]  /*04f0*/  FFMA R23, R23, R4, R16 ;  /* 0x0000000417177223 */ /* 0x000fc80000000010 */
[----:B------:R-:W-:-:S04]  /*0500*/  FFMA R24, R24, R7, R23 ;  /* 0x0000000718187223 */ /* 0x000fc80000000017 */
[----:B------:R-:W-:-:S04]  /*0510*/  FFMA R8, R25, R8, R24 ;  /* 0x0000000819087223 */ /* 0x000fc80000000018 */
[----:B------:R-:W-:Y:S01]  /*0520*/  FFMA R12, R27, R10, R8 ;  /* 0x0000000a1b0c7223 */ /* 0x000fe20000000008 */
[----:B------:R-:W-:Y:S06]  /*0530*/  BRA.U UP0, `(.L_x_18) ;  /* 0xfffffffd003c7547 */ /* 0x000fec000b83ffff */
.L_x_17:
[----:B------:R-:W-:-:S04]  /*0540*/  ULOP3.LUT UR6, UR20, 0x7, URZ, 0xc0, !UPT ;  /* 0x0000000714067892 */ /* 0x000fc8000f8ec0ff */
[----:B------:R-:W-:-:S09]  /*0550*/  UISETP.NE.AND UP0, UPT, UR6, URZ, UPT ;  /* 0x000000ff0600728c */ /* 0x000fd2000bf05270 */
[----:B------:R-:W-:Y:S05]  /*0560*/  BRA.U !UP0, `(.L_x_19) ;  /* 0x0000000508387547 */ /* 0x000fea000b800000 */
[----:B------:R-:W-:Y:S02]  /*0570*/  UISETP.GE.U32.AND UP0, UPT, UR6, 0x4, UPT ;  /* 0x000000040600788c */ /* 0x000fe4000bf06070 */
[----:B------:R-:W-:-:S04]  /*0580*/  ULOP3.LUT UR5, UR20, 0x3, URZ, 0xc0, !UPT ;  /* 0x0000000314057892 */ /* 0x000fc8000f8ec0ff */
[----:B------:R-:W-:-:S03]  /*0590*/  UISETP.NE.AND UP1, UPT, UR5, URZ, UPT ;  /* 0x000000ff0500728c */ /* 0x000fc6000bf25270 */
[----:B------:R-:W-:Y:S08]  /*05a0*/  BRA.U !UP0, `(.L_x_20) ;  /* 0x00000001087c7547 */ /* 0x000ff0000b800000 */
[----:B------:R-:W1:Y:S01]  /*05b0*/  LDC.64 R6, c[0x0][0x388] ;  /* 0x0000e200ff067b82 */ /* 0x000e620000000a00 */
[----:B------:R-:W2:Y:S01]  /*05c0*/  LDCU.64 UR6, c[0x0][0x380] ;  /* 0x00007000ff0677ac */ /* 0x000ea20008000a00 */
[----:B------:R-:W-:Y:S01]  /*05d0*/  IMAD.U32 R9, RZ, RZ, UR4 ;  /* 0x00000004ff097e24 */ /* 0x000fe2000f8e00ff */
[C---:B------:R-:W-:Y:S02]  /*05e0*/  IADD3 R3, PT, PT, R13.reuse, UR4, RZ ;  /* 0x000000040d037c10 */ /* 0x040fe4000fffe0ff */
[----:B------:R-:W-:Y:S01]  /*05f0*/  IADD3 R10, P0, PT, R13, UR4, RZ ;  /* 0x000000040d0a7c10 */ /* 0x000fe2000ff1e0ff */
[----:B------:R-:W-:Y:S01]  /*0600*/  IMAD R9, R9, UR20, R0 ;  /* 0x0000001409097c24 */ /* 0x000fe2000f8e0200 */
[----:B------:R-:W-:Y:S01]  /*0610*/  MOV R11, UR20 ;  /* 0x00000014000b7c02 */ /* 0x000fe20008000f00 */
[----:B------:R-:W3:Y:S01]  /*0620*/  LDC.64 R4, c[0x0][0x380] ;  /* 0x0000e000ff047b82 */ /* 0x000ee20000000a00 */
[----:B------:R-:W-:Y:S01]  /*0630*/  MOV R15, UR20 ;  /* 0x00000014000f7c02 */ /* 0x000fe20008000f00 */
[----:B-1----:R-:W-:Y:S01]  /*0640*/  IMAD.WIDE R6, R9, 0x4, R6 ;  /* 0x0000000409067825 */ /* 0x002fe200078e0206 */
[----:B------:R-:W-:-:S05]  /*0650*/  MOV R9, UR20 ;  /* 0x0000001400097c02 */ /* 0x000fca0008000f00 */
[----:B------:R-:W-:Y:S02]  /*0660*/  IMAD.WIDE R8, R9, 0x4, R6 ;  /* 0x0000000409087825 */ /* 0x000fe400078e0206 */
[----:B0-----:R-:W4:Y:S02]  /*0670*/  LDG.E R6, desc[UR18][R6.64] ;  /* 0x0000001206067981 */ /* 0x001f24000c1e1900 */
[----:B---3--:R-:W-:Y:S01]  /*0680*/  IMAD.WIDE.U32 R4, R3, 0x4, R4 ;  /* 0x0000000403047825 */ /* 0x008fe200078e0004 */
[----:B------:R-:W-:Y:S01]  /*0690*/  IADD3.X R3, PT, PT, RZ, RZ, RZ, P0, !PT ;  /* 0x000000ffff037210 */ /* 0x000fe200007fe4ff */
[----:B------:R-:W3:Y:S01]  /*06a0*/  LDG.E R17, desc[UR18][R8.64] ;  /* 0x0000001208117981 */ /* 0x000ee2000c1e1900 */
[----:B--2---:R-:W-:-:S03]  /*06b0*/  LEA R2, P0, R10, UR6, 0x2 ;  /* 0x000000060a027c11 */ /* 0x004fc6000f8010ff */
[----:B------:R-:W4:Y:S01]  /*06c0*/  LDG.E R5, desc[UR18][R4.64] ;  /* 0x0000001204057981 */ /* 0x000f22000c1e1900 */
[----:B------:R-:W-:Y:S01]  /*06d0*/  LEA.HI.X R3, R10, UR7, R3, 0x2, P0 ;  /* 0x000000070a037c11 */ /* 0x000fe200080f1403 */
[----:B------:R-:W-:-:S04]  /*06e0*/  IMAD.WIDE R10, R11, 0x4, R8 ;  /* 0x000000040b0a7825 */ /* 0x000fc800078e0208 */
[----:B------:R-:W3:Y:S01]  /*06f0*/  LDG.E R16, desc[UR18][R2.64+0x4] ;  /* 0x0000041202107981 */ /* 0x000ee2000c1e1900 */
[----:B------:R-:W-:-:S03]  /*0700*/  IMAD.WIDE R14, R15, 0x4, R10 ;  /* 0x000000040f0e7825 */ /* 0x000fc600078e020a */
[----:B------:R-:W2:Y:S04]  /*0710*/  LDG.E R19, desc[UR18][R10.64] ;  /* 0x000000120a137981 */ /* 0x000ea8000c1e1900 */
[----:B------:R-:W2:Y:S04]  /*0720*/  LDG.E R18, desc[UR18][R2.64+0x8] ;  /* 0x0000081202127981 */ /* 0x000ea8000c1e1900 */
[----:B------:R-:W5:Y:S04]  /*0730*/  LDG.E R20, desc[UR18][R2.64+0xc] ;  /* 0x00000c1202147981 */ /* 0x000f68000c1e1900 */
[----:B------:R-:W5:Y:S01]  /*0740*/  LDG.E R14, desc[UR18][R14.64] ;  /* 0x000000120e0e7981 */ /* 0x000f62000c1e1900 */
[----:B------:R-:W-:Y:S01]  /*0750*/  UIADD3 UR4, UPT, UPT, UR4, 0x4, URZ ;  /* 0x0000000404047890 */ /* 0x000fe2000fffe0ff */
[----:B----4-:R-:W-:-:S04]  /*0760*/  FFMA R5, R5, R6, R12 ;  /* 0x0000000605057223 */ /* 0x010fc8000000000c */
[----:B---3--:R-:W-:-:S04]  /*0770*/  FFMA R5, R16, R17, R5 ;  /* 0x0000001110057223 */ /* 0x008fc80000000005 */
[----:B--2---:R-:W-:-:S04]  /*0780*/  FFMA R5, R18, R19, R5 ;  /* 0x0000001312057223 */ /* 0x004fc80000000005 */
[----:B-----5:R-:W-:-:S07]  /*0790*/  FFMA R12, R20, R14, R5 ;  /* 0x0000000e140c7223 */ /* 0x020fce0000000005 */
.L_x_20:
[----:B------:R-:W-:Y:S05]  /*07a0*/  BRA.U !UP1, `(.L_x_19) ;  /* 0x0000000109a87547 */ /* 0x000fea000b800000 */
[----:B------:R-:W-:Y:S01]  /*07b0*/  UISETP.NE.AND UP0, UPT, UR5, 0x1, UPT ;  /* 0x000000010500788c */ /* 0x000fe2000bf05270 */
[----:B------:R-:W-:Y:S01]  /*07c0*/  MOV R7, UR4 ;  /* 0x0000000400077c02 */ /* 0x000fe20008000f00 */
[----:B------:R-:W-:Y:S02]  /*07d0*/  ULOP3.LUT UR5, UR20, 0x1, URZ, 0xc0, !UPT ;  /* 0x0000000114057892 */ /* 0x000fe4000f8ec0ff */
[----:B------:R-:W-:Y:S02]  /*07e0*/  MOV R15, UR20 ;  /* 0x00000014000f7c02 */ /* 0x000fe40008000f00 */
[----:B------:R-:W-:Y:S01]  /*07f0*/  UISETP.NE.U32.AND UP1, UPT, UR5, 0x1, UPT ;  /* 0x000000010500788c */ /* 0x000fe2000bf25070 */
[----:B------:R-:W-:-:S04]  /*0800*/  PLOP3.LUT P1, PT, PT, PT, UP0, 0x80, 0x8 ;  /* 0x000000000008781c */ /* 0x000fc80003f2f008 */
[----:B------:R-:W1:Y:S01]  /*0810*/  @UP0 LDCU.128 UR8, c[0x0][0x380] ;  /* 0x00007000ff0807ac */ /* 0x000e620008000c00 */
[----:B------:R-:W-:Y:S01]  /*0820*/  PLOP3.LUT P0, PT, PT, PT, UP1, 0x80, 0x8 ;  /* 0x000000000008781c */ /* 0x000fe20003f0f018 */
[----:B------:R-:W2:Y:S04]  /*0830*/  @UP0 LDCU.64 UR6, c[0x0][0x380] ;  /* 0x00007000ff0607ac */ /* 0x000ea80008000a00 */
[----:B------:R-:W3:Y:S03]  /*0840*/  @!UP1 LDCU.128 UR12, c[0x0][0x380] ;  /* 0x00007000ff0c97ac */ /* 0x000ee60008000c00 */
[C---:B------:R-:W-:Y:S02]  /*0850*/  @P1 IADD3 R3, PT, PT, R13.reuse, UR4, RZ ;  /* 0x000000040d031c10 */ /* 0x040fe4000fffe0ff */
[----:B------:R-:W-:Y:S01]  /*0860*/  @P1 IADD3 R6, P2, PT, R13, UR4, RZ ;  /* 0x000000040d061c10 */ /* 0x000fe2000ff5e0ff */
[----:B------:R-:W-:Y:S01]  /*0870*/  @UP0 UIADD3 UR4, UPT, UPT, UR4, 0x2, URZ ;  /* 0x0000000204040890 */ /* 0x000fe2000fffe0ff */
[----:B-1----:R-:W-:Y:S01]  /*0880*/  MOV R11, UR9 ;  /* 0x00000009000b7c02 */ /* 0x002fe20008000f00 */
[----:B------:R-:W-:Y:S01]  /*0890*/  IMAD.U32 R10, RZ, RZ, UR8 ;  /* 0x00000008ff0a7e24 */ /* 0x000fe2000f8e00ff */
[----:B------:R-:W-:-:S02]  /*08a0*/  MOV R4, UR10 ;  /* 0x0000000a00047c02 */ /* 0x000fc40008000f00 */
[----:B------:R-:W-:Y:S01]  /*08b0*/  MOV R5, UR11 ;  /* 0x0000000b00057c02 */ /* 0x000fe20008000f00 */
[----:B------:R-:W-:-:S04]  /*08c0*/  @P1 IMAD.WIDE.U32 R10, R3, 0x4, R10 ;  /* 0x00000004030a1825 */ /* 0x000fc800078e000a */
[----:B------:R-:W-:Y:S01]  /*08d0*/  @P1 IMAD R3, R7, UR20, R0 ;  /* 0x0000001407031c24 */ /* 0x000fe2000f8e0200 */
[----:B------:R-:W-:Y:S01]  /*08e0*/  @P1 IADD3.X R7, PT, PT, RZ, RZ, RZ, P2, !PT ;  /* 0x000000ffff071210 */ /* 0x000fe200017fe4ff */
[----:B------:R-:W-:Y:S01]  /*08f0*/  IMAD.U32 R19, RZ, RZ, UR4 ;  /* 0x00000004ff137e24 */ /* 0x000fe2000f8e00ff */
[C---:B--2---:R-:W-:Y:S01]  /*0900*/  @P1 LEA R2, P2, R6.reuse, UR6, 0x2 ;  /* 0x0000000606021c11 */ /* 0x044fe2000f8410ff */
[----:B------:R-:W-:Y:S01]  /*0910*/  @P1 IMAD.WIDE R4, R3, 0x4, R4 ;  /* 0x0000000403041825 */ /* 0x000fe200078e0204 */
[----:B------:R-:W-:Y:S01]  /*0920*/  @!P0 IADD3 R17, PT, PT, R13, UR4, RZ ;  /* 0x000000040d118c10 */ /* 0x000fe2000fffe0ff */
[----:B0-----:R-:W2:Y:S01]  /*0930*/  @P1 LDG.E R11, desc[UR18][R10.64] ;  /* 0x000000120a0b1981 */ /* 0x001ea2000c1e1900 */
[----:B------:R-:W-:Y:S01]  /*0940*/  @P1 LEA.HI.X R3, R6, UR7, R7, 0x2, P2 ;  /* 0x0000000706031c11 */ /* 0x000fe200090f1407 */
[----:B------:R-:W-:Y:S01]  /*0950*/  @!P0 IMAD R19, R19, UR20, R0 ;  /* 0x0000001413138c24 */ /* 0x000fe2000f8e0200 */
[----:B---3--:R-:W-:Y:S01]  /*0960*/  MOV R6, UR12 ;  /* 0x0000000c00067c02 */ /* 0x008fe20008000f00 */
[----:B------:R-:W-:Y:S01]  /*0970*/  @P1 IMAD.WIDE R14, R15, 0x4, R4 ;  /* 0x000000040f0e1825 */ /* 0x000fe200078e0204 */
[----:B------:R-:W-:Y:S01]  /*0980*/  MOV R7, UR13 ;  /* 0x0000000d00077c02 */ /* 0x000fe20008000f00 */
[----:B------:R-:W2:Y:S01]  /*0990*/  @P1 LDG.E R4, desc[UR18][R4.64] ;  /* 0x0000001204041981 */ /* 0x000ea2000c1e1900 */
[----:B------:R-:W-:-:S02]  /*09a0*/  MOV R8, UR14 ;  /* 0x0000000e00087c02 */ /* 0x000fc40008000f00 */
[----:B------:R-:W-:Y:S01]  /*09b0*/  MOV R9, UR15 ;  /* 0x0000000f00097c02 */ /* 0x000fe20008000f00 */
[----:B------:R-:W-:Y:S01]  /*09c0*/  @!P0 IMAD.WIDE.U32 R6, R17, 0x4, R6 ;  /* 0x0000000411068825 */ /* 0x000fe200078e0006 */
[----:B------:R-:W3:Y:S03]  /*09d0*/  @P1 LDG.E R14, desc[UR18][R14.64] ;  /* 0x000000120e0e1981 */ /* 0x000ee6000c1e1900 */
[----:B------:R-:W-:Y:S01]  /*09e0*/  @!P0 IMAD.WIDE R8, R19, 0x4, R8 ;  /* 0x0000000413088825 */ /* 0x000fe200078e0208 */
[----:B------:R-:W3:Y:S04]  /*09f0*/  @P1 LDG.E R2, desc[UR18][R2.64+0x4] ;  /* 0x0000041202021981 */ /* 0x000ee8000c1e1900 */
[----:B------:R-:W4:Y:S04]  /*0a00*/  @!P0 LDG.E R7, desc[UR18][R6.64] ;  /* 0x0000001206078981 */ /* 0x000f28000c1e1900 */
[----:B------:R-:W4:Y:S01]  /*0a10*/  @!P0 LDG.E R8, desc[UR18][R8.64] ;  /* 0x0000001208088981 */ /* 0x000f22000c1e1900 */
[----:B--2---:R-:W-:-:S04]  /*0a20*/  @P1 FFMA R11, R11, R4, R12 ;  /* 0x000000040b0b1223 */ /* 0x004fc8000000000c */
[----:B---3--:R-:W-:-:S04]  /*0a30*/  @P1 FFMA R12, R2, R14, R11 ;  /* 0x0000000e020c1223 */ /* 0x008fc8000000000b */
[----:B----4-:R-:W-:-:S07]  /*0a40*/  @!P0 FFMA R12, R7, R8, R12 ;  /* 0x00000008070c8223 */ /* 0x010fce000000000c */
.L_x_19:
[----:B------:R-:W1:Y:S01]  /*0a50*/  LDC.64 R2, c[0x0][0x390] ;  /* 0x0000e400ff027b82 */ /* 0x000e620000000a00 */
[----:B------:R-:W-:-:S05]  /*0a60*/  IADD3 R13, PT, PT, R0, R13, RZ ;  /* 0x0000000d000d7210 */ /* 0x000fca0007ffe0ff */
[----:B-1----:R-:W-:-:S05]  /*0a70*/  IMAD.WIDE R2, R13, 0x4, R2 ;  /* 0x000000040d027825 */ /* 0x002fca00078e0202 */
[----:B0-----:R-:W-:Y:S01]  /*0a80*/  STG.E desc[UR18][R2.64], R12 ;  /* 0x0000000c02007986 */ /* 0x001fe2000c101912 */
[----:B------:R-:W-:Y:S05]  /*0a90*/  EXIT ;  /* 0x000000000000794d */ /* 0x000fea0003800000 */
.L_x_21:
        /* <DEDUP_REMOVED lines=14> */
.L_x_26:


//--------------------- .nv.shared.reserved.0     --------------------------
	.section	.nv.shared.reserved.0,"aw",@nobits
	.weak		__nv_reservedSMEM_offset_0_alias
	.size		__nv_reservedSMEM_offset_0_alias, 0, 64
	.other		__nv_reservedSMEM_offset_0_alias,@"STO_CUDA_RESERVED_SHARED STV_DEFAULT"
__nv_reservedSMEM_offset_0_alias:
	.zero		0
	.zero		64


//--------------------- .nv.constant0._Z19matrixMulUnrolled16PfS_S_i --------------------------
	.section	.nv.constant0._Z19matrixMulUnrolled16PfS_S_i,"a",@progbits
	.sectionflags	@""
	.align	4
.nv.constant0._Z19matrixMulUnrolled16PfS_S_i:
	.zero		924


//--------------------- .nv.constant0._Z18matrixMulUnrolled8PfS_S_i --------------------------
	.section	.nv.constant0._Z18matrixMulUnrolled8PfS_S_i,"a",@progbits
	.sectionflags	@""
	.align	4
.nv.constant0._Z18matrixMulUnrolled8PfS_S_i:
	.zero		924


//--------------------- .nv.constant0._Z18matrixMulUnrolled4PfS_S_i --------------------------
	.section	.nv.constant0._Z18matrixMulUnrolled4PfS_S_i,"a",@progbits
	.sectionflags	@""
	.align	4
.nv.constant0._Z18matrixMulUnrolled4PfS_S_i:
	.zero		924


//--------------------- .nv.constant0._Z18matrixMulUnrolled2PfS_S_i --------------------------
	.section	.nv.constant0._Z18matrixMulUnrolled2PfS_S_i,"a",@progbits
	.sectionflags	@""
	.align	4
.nv.constant0._Z18matrixMulUnrolled2PfS_S_i:
	.zero		924


//--------------------- .nv.constant0._Z14matrixMulBasicPfS_S_i --------------------------
	.section	.nv.constant0._Z14matrixMulBasicPfS_S_i,"a",@progbits
	.sectionflags	@""
	.align	4
.nv.constant0._Z14matrixMulBasicPfS_S_i:
	.zero		924


//--------------------- SYMBOLS --------------------------

	.type		.nv.reservedSmem.offset0,@object
	.size		.nv.reservedSmem.offset0,0x4
